//
// Generated by NVIDIA NVVM Compiler
//
// Compiler Build ID: CL-36424714
// Cuda compilation tools, release 13.0, V13.0.88
// Based on NVVM 20.0.0
//

.version 9.0
.target sm_100
.address_size 64

	// .globl	_Z20findNearestCentroidsPiPfS0_S_S_S_
.func  (.param .b64 func_retval0) __internal_accurate_pow
(
	.param .b64 __internal_accurate_pow_param_0
)
;
.extern .shared .align 16 .b8 s[];

.visible .entry _Z20findNearestCentroidsPiPfS0_S_S_S_(
	.param .u64 .ptr .align 1 _Z20findNearestCentroidsPiPfS0_S_S_S__param_0,
	.param .u64 .ptr .align 1 _Z20findNearestCentroidsPiPfS0_S_S_S__param_1,
	.param .u64 .ptr .align 1 _Z20findNearestCentroidsPiPfS0_S_S_S__param_2,
	.param .u64 .ptr .align 1 _Z20findNearestCentroidsPiPfS0_S_S_S__param_3,
	.param .u64 .ptr .align 1 _Z20findNearestCentroidsPiPfS0_S_S_S__param_4,
	.param .u64 .ptr .align 1 _Z20findNearestCentroidsPiPfS0_S_S_S__param_5
)
{
	.reg .pred 	%p<150>;
	.reg .b32 	%r<221>;
	.reg .b32 	%f<84>;
	.reg .b64 	%rd<36>;
	.reg .b64 	%fd<222>;

	ld.param.u64 	%rd14, [_Z20findNearestCentroidsPiPfS0_S_S_S__param_0];
	ld.param.u64 	%rd15, [_Z20findNearestCentroidsPiPfS0_S_S_S__param_1];
	ld.param.u64 	%rd16, [_Z20findNearestCentroidsPiPfS0_S_S_S__param_2];
	ld.param.u64 	%rd17, [_Z20findNearestCentroidsPiPfS0_S_S_S__param_3];
	ld.param.u64 	%rd12, [_Z20findNearestCentroidsPiPfS0_S_S_S__param_4];
	ld.param.u64 	%rd13, [_Z20findNearestCentroidsPiPfS0_S_S_S__param_5];
	cvta.to.global.u64 	%rd1, %rd16;
	cvta.to.global.u64 	%rd2, %rd15;
	cvta.to.global.u64 	%rd18, %rd17;
	cvta.to.global.u64 	%rd19, %rd14;
	mov.u32 	%r66, %tid.x;
	mov.u32 	%r67, %ctaid.x;
	mov.u32 	%r68, %ntid.x;
	mad.lo.s32 	%r1, %r67, %r68, %r66;
	mul.wide.s32 	%rd20, %r1, 4;
	add.s64 	%rd3, %rd19, %rd20;
	ld.global.u32 	%r69, [%rd3];
	shl.b32 	%r70, %r66, 2;
	mov.u32 	%r71, s;
	add.s32 	%r2, %r71, %r70;
	st.shared.u32 	[%r2], %r69;
	ld.global.u32 	%r72, [%rd18];
	setp.ge.s32 	%p3, %r1, %r72;
	@%p3 bra 	$L__BB0_87;
	cvta.to.global.u64 	%rd21, %rd12;
	mov.b32 	%r73, 0;
	st.global.u32 	[%rd3], %r73;
	ld.global.u32 	%r3, [%rd21];
	setp.lt.s32 	%p4, %r3, 1;
	mov.f32 	%f76, 0f00000000;
	@%p4 bra 	$L__BB0_33;
	mul.lo.s32 	%r4, %r3, %r1;
	mov.f64 	%fd75, 0d4000000000000000;
	{
	.reg .b32 %temp; 
	mov.b64 	{%temp, %r5}, %fd75;
	}
	and.b32  	%r6, %r5, 2146435072;
	setp.eq.s32 	%p5, %r6, 1062207488;
	setp.lt.s32 	%p6, %r5, 0;
	selp.b32 	%r7, 0, 2146435072, %p6;
	and.b32  	%r75, %r5, 2147483647;
	setp.ne.s32 	%p7, %r75, 1071644672;
	and.pred  	%p1, %p5, %p7;
	or.b32  	%r8, %r7, -2147483648;
	and.b32  	%r9, %r3, 3;
	setp.lt.u32 	%p8, %r3, 4;
	mov.f32 	%f76, 0f00000000;
	mov.b32 	%r205, 0;
	@%p8 bra 	$L__BB0_25;
	and.b32  	%r205, %r3, 2147483644;
	mov.f32 	%f76, 0f00000000;
	mov.b32 	%r203, 0;
$L__BB0_4:
	setp.lt.s32 	%p9, %r5, 0;
	setp.eq.s32 	%p10, %r6, 1062207488;
	add.s32 	%r77, %r4, %r203;
	mul.wide.s32 	%rd22, %r77, 4;
	add.s64 	%rd4, %rd2, %rd22;
	ld.global.f32 	%f45, [%rd4];
	mul.wide.u32 	%rd23, %r203, 4;
	add.s64 	%rd5, %rd1, %rd23;
	ld.global.f32 	%f46, [%rd5];
	sub.f32 	%f2, %f45, %f46;
	cvt.f64.f32 	%fd1, %f2;
	{
	.reg .b32 %temp; 
	mov.b64 	{%temp, %r12}, %fd1;
	}
	abs.f64 	%fd2, %fd1;
	{ // callseq 0, 0
	.param .b64 param0;
	st.param.f64 	[param0], %fd2;
	.param .b64 retval0;
	call.uni (retval0), 
	__internal_accurate_pow, 
	(
	param0
	);
	ld.param.f64 	%fd76, [retval0];
	} // callseq 0
	setp.lt.s32 	%p12, %r12, 0;
	neg.f64 	%fd78, %fd76;
	selp.f64 	%fd79, %fd78, %fd76, %p10;
	selp.f64 	%fd80, %fd79, %fd76, %p12;
	setp.eq.f32 	%p13, %f2, 0f00000000;
	selp.b32 	%r78, %r12, 0, %p10;
	or.b32  	%r79, %r78, 2146435072;
	selp.b32 	%r80, %r79, %r78, %p9;
	mov.b32 	%r81, 0;
	mov.b64 	%fd81, {%r81, %r80};
	selp.f64 	%fd209, %fd81, %fd80, %p13;
	add.f64 	%fd82, %fd1, 0d4000000000000000;
	{
	.reg .b32 %temp; 
	mov.b64 	{%temp, %r82}, %fd82;
	}
	and.b32  	%r83, %r82, 2146435072;
	setp.ne.s32 	%p14, %r83, 2146435072;
	@%p14 bra 	$L__BB0_9;
	setp.num.f32 	%p15, %f2, %f2;
	@%p15 bra 	$L__BB0_7;
	mov.f64 	%fd83, 0d4000000000000000;
	add.rn.f64 	%fd209, %fd1, %fd83;
	bra.uni 	$L__BB0_9;
$L__BB0_7:
	setp.neu.f64 	%p16, %fd2, 0d7FF0000000000000;
	@%p16 bra 	$L__BB0_9;
	selp.b32 	%r84, %r8, %r7, %p1;
	selp.b32 	%r85, %r84, %r7, %p12;
	mov.b32 	%r86, 0;
	mov.b64 	%fd209, {%r86, %r85};
$L__BB0_9:
	setp.eq.f32 	%p21, %f2, 0f3F800000;
	selp.f64 	%fd84, 0d3FF0000000000000, %fd209, %p21;
	cvt.f64.f32 	%fd85, %f76;
	add.f64 	%fd86, %fd84, %fd85;
	cvt.rn.f32.f64 	%f3, %fd86;
	ld.global.f32 	%f47, [%rd4+4];
	ld.global.f32 	%f48, [%rd5+4];
	sub.f32 	%f4, %f47, %f48;
	cvt.f64.f32 	%fd7, %f4;
	{
	.reg .b32 %temp; 
	mov.b64 	{%temp, %r13}, %fd7;
	}
	abs.f64 	%fd8, %fd7;
	{ // callseq 1, 0
	.param .b64 param0;
	st.param.f64 	[param0], %fd8;
	.param .b64 retval0;
	call.uni (retval0), 
	__internal_accurate_pow, 
	(
	param0
	);
	ld.param.f64 	%fd87, [retval0];
	} // callseq 1
	setp.lt.s32 	%p22, %r13, 0;
	neg.f64 	%fd89, %fd87;
	selp.f64 	%fd90, %fd89, %fd87, %p10;
	selp.f64 	%fd91, %fd90, %fd87, %p22;
	setp.eq.f32 	%p23, %f4, 0f00000000;
	selp.b32 	%r87, %r13, 0, %p10;
	or.b32  	%r88, %r87, 2146435072;
	selp.b32 	%r89, %r88, %r87, %p9;
	mov.b32 	%r90, 0;
	mov.b64 	%fd92, {%r90, %r89};
	selp.f64 	%fd210, %fd92, %fd91, %p23;
	add.f64 	%fd93, %fd7, 0d4000000000000000;
	{
	.reg .b32 %temp; 
	mov.b64 	{%temp, %r91}, %fd93;
	}
	and.b32  	%r92, %r91, 2146435072;
	setp.ne.s32 	%p24, %r92, 2146435072;
	@%p24 bra 	$L__BB0_14;
	setp.nan.f32 	%p25, %f4, %f4;
	@%p25 bra 	$L__BB0_13;
	setp.neu.f64 	%p26, %fd8, 0d7FF0000000000000;
	@%p26 bra 	$L__BB0_14;
	selp.b32 	%r93, %r8, %r7, %p1;
	selp.b32 	%r94, %r93, %r7, %p22;
	mov.b32 	%r95, 0;
	mov.b64 	%fd210, {%r95, %r94};
	bra.uni 	$L__BB0_14;
$L__BB0_13:
	mov.f64 	%fd94, 0d4000000000000000;
	add.rn.f64 	%fd210, %fd7, %fd94;
$L__BB0_14:
	setp.eq.f32 	%p31, %f4, 0f3F800000;
	selp.f64 	%fd95, 0d3FF0000000000000, %fd210, %p31;
	cvt.f64.f32 	%fd96, %f3;
	add.f64 	%fd97, %fd95, %fd96;
	cvt.rn.f32.f64 	%f5, %fd97;
	ld.global.f32 	%f49, [%rd4+8];
	ld.global.f32 	%f50, [%rd5+8];
	sub.f32 	%f6, %f49, %f50;
	cvt.f64.f32 	%fd13, %f6;
	{
	.reg .b32 %temp; 
	mov.b64 	{%temp, %r14}, %fd13;
	}
	abs.f64 	%fd14, %fd13;
	{ // callseq 2, 0
	.param .b64 param0;
	st.param.f64 	[param0], %fd14;
	.param .b64 retval0;
	call.uni (retval0), 
	__internal_accurate_pow, 
	(
	param0
	);
	ld.param.f64 	%fd98, [retval0];
	} // callseq 2
	setp.lt.s32 	%p32, %r14, 0;
	neg.f64 	%fd100, %fd98;
	selp.f64 	%fd101, %fd100, %fd98, %p10;
	selp.f64 	%fd102, %fd101, %fd98, %p32;
	setp.eq.f32 	%p33, %f6, 0f00000000;
	selp.b32 	%r96, %r14, 0, %p10;
	or.b32  	%r97, %r96, 2146435072;
	selp.b32 	%r98, %r97, %r96, %p9;
	mov.b32 	%r99, 0;
	mov.b64 	%fd103, {%r99, %r98};
	selp.f64 	%fd211, %fd103, %fd102, %p33;
	add.f64 	%fd104, %fd13, 0d4000000000000000;
	{
	.reg .b32 %temp; 
	mov.b64 	{%temp, %r100}, %fd104;
	}
	and.b32  	%r101, %r100, 2146435072;
	setp.ne.s32 	%p34, %r101, 2146435072;
	@%p34 bra 	$L__BB0_19;
	setp.nan.f32 	%p35, %f6, %f6;
	@%p35 bra 	$L__BB0_18;
	setp.neu.f64 	%p36, %fd14, 0d7FF0000000000000;
	@%p36 bra 	$L__BB0_19;
	selp.b32 	%r102, %r8, %r7, %p1;
	selp.b32 	%r103, %r102, %r7, %p32;
	mov.b32 	%r104, 0;
	mov.b64 	%fd211, {%r104, %r103};
	bra.uni 	$L__BB0_19;
$L__BB0_18:
	mov.f64 	%fd105, 0d4000000000000000;
	add.rn.f64 	%fd211, %fd13, %fd105;
$L__BB0_19:
	setp.eq.f32 	%p41, %f6, 0f3F800000;
	selp.f64 	%fd106, 0d3FF0000000000000, %fd211, %p41;
	cvt.f64.f32 	%fd107, %f5;
	add.f64 	%fd108, %fd106, %fd107;
	cvt.rn.f32.f64 	%f7, %fd108;
	ld.global.f32 	%f51, [%rd4+12];
	ld.global.f32 	%f52, [%rd5+12];
	sub.f32 	%f8, %f51, %f52;
	cvt.f64.f32 	%fd19, %f8;
	{
	.reg .b32 %temp; 
	mov.b64 	{%temp, %r15}, %fd19;
	}
	abs.f64 	%fd20, %fd19;
	{ // callseq 3, 0
	.param .b64 param0;
	st.param.f64 	[param0], %fd20;
	.param .b64 retval0;
	call.uni (retval0), 
	__internal_accurate_pow, 
	(
	param0
	);
	ld.param.f64 	%fd109, [retval0];
	} // callseq 3
	setp.lt.s32 	%p42, %r15, 0;
	neg.f64 	%fd111, %fd109;
	selp.f64 	%fd112, %fd111, %fd109, %p10;
	selp.f64 	%fd113, %fd112, %fd109, %p42;
	setp.eq.f32 	%p43, %f8, 0f00000000;
	selp.b32 	%r105, %r15, 0, %p10;
	or.b32  	%r106, %r105, 2146435072;
	selp.b32 	%r107, %r106, %r105, %p9;
	mov.b32 	%r108, 0;
	mov.b64 	%fd114, {%r108, %r107};
	selp.f64 	%fd212, %fd114, %fd113, %p43;
	add.f64 	%fd115, %fd19, 0d4000000000000000;
	{
	.reg .b32 %temp; 
	mov.b64 	{%temp, %r109}, %fd115;
	}
	and.b32  	%r110, %r109, 2146435072;
	setp.ne.s32 	%p44, %r110, 2146435072;
	@%p44 bra 	$L__BB0_24;
	setp.nan.f32 	%p45, %f8, %f8;
	@%p45 bra 	$L__BB0_23;
	setp.neu.f64 	%p46, %fd20, 0d7FF0000000000000;
	@%p46 bra 	$L__BB0_24;
	setp.lt.s32 	%p47, %r15, 0;
	selp.b32 	%r111, %r8, %r7, %p1;
	selp.b32 	%r112, %r111, %r7, %p47;
	mov.b32 	%r113, 0;
	mov.b64 	%fd212, {%r113, %r112};
	bra.uni 	$L__BB0_24;
$L__BB0_23:
	mov.f64 	%fd116, 0d4000000000000000;
	add.rn.f64 	%fd212, %fd19, %fd116;
$L__BB0_24:
	setp.eq.f32 	%p48, %f8, 0f3F800000;
	selp.f64 	%fd117, 0d3FF0000000000000, %fd212, %p48;
	cvt.f64.f32 	%fd118, %f7;
	add.f64 	%fd119, %fd117, %fd118;
	cvt.rn.f32.f64 	%f76, %fd119;
	add.s32 	%r203, %r203, 4;
	setp.ne.s32 	%p49, %r203, %r205;
	@%p49 bra 	$L__BB0_4;
$L__BB0_25:
	setp.eq.s32 	%p50, %r9, 0;
	@%p50 bra 	$L__BB0_33;
	mov.b32 	%r206, 0;
$L__BB0_27:
	.pragma "nounroll";
	setp.lt.s32 	%p51, %r5, 0;
	setp.eq.s32 	%p52, %r6, 1062207488;
	add.s32 	%r115, %r4, %r205;
	mul.wide.s32 	%rd24, %r115, 4;
	add.s64 	%rd25, %rd2, %rd24;
	ld.global.f32 	%f53, [%rd25];
	mul.wide.u32 	%rd26, %r205, 4;
	add.s64 	%rd27, %rd1, %rd26;
	ld.global.f32 	%f54, [%rd27];
	sub.f32 	%f13, %f53, %f54;
	cvt.f64.f32 	%fd25, %f13;
	{
	.reg .b32 %temp; 
	mov.b64 	{%temp, %r20}, %fd25;
	}
	abs.f64 	%fd26, %fd25;
	{ // callseq 4, 0
	.param .b64 param0;
	st.param.f64 	[param0], %fd26;
	.param .b64 retval0;
	call.uni (retval0), 
	__internal_accurate_pow, 
	(
	param0
	);
	ld.param.f64 	%fd120, [retval0];
	} // callseq 4
	setp.lt.s32 	%p54, %r20, 0;
	neg.f64 	%fd122, %fd120;
	selp.f64 	%fd123, %fd122, %fd120, %p52;
	selp.f64 	%fd124, %fd123, %fd120, %p54;
	setp.eq.f32 	%p55, %f13, 0f00000000;
	selp.b32 	%r116, %r20, 0, %p52;
	or.b32  	%r117, %r116, 2146435072;
	selp.b32 	%r118, %r117, %r116, %p51;
	mov.b32 	%r119, 0;
	mov.b64 	%fd125, {%r119, %r118};
	selp.f64 	%fd213, %fd125, %fd124, %p55;
	add.f64 	%fd126, %fd25, 0d4000000000000000;
	{
	.reg .b32 %temp; 
	mov.b64 	{%temp, %r120}, %fd126;
	}
	and.b32  	%r121, %r120, 2146435072;
	setp.ne.s32 	%p56, %r121, 2146435072;
	@%p56 bra 	$L__BB0_32;
	setp.nan.f32 	%p57, %f13, %f13;
	@%p57 bra 	$L__BB0_31;
	setp.neu.f64 	%p58, %fd26, 0d7FF0000000000000;
	@%p58 bra 	$L__BB0_32;
	setp.lt.s32 	%p59, %r20, 0;
	selp.b32 	%r122, %r8, %r7, %p1;
	selp.b32 	%r123, %r122, %r7, %p59;
	mov.b32 	%r124, 0;
	mov.b64 	%fd213, {%r124, %r123};
	bra.uni 	$L__BB0_32;
$L__BB0_31:
	mov.f64 	%fd127, 0d4000000000000000;
	add.rn.f64 	%fd213, %fd25, %fd127;
$L__BB0_32:
	setp.eq.f32 	%p60, %f13, 0f3F800000;
	selp.f64 	%fd128, 0d3FF0000000000000, %fd213, %p60;
	cvt.f64.f32 	%fd129, %f76;
	add.f64 	%fd130, %fd128, %fd129;
	cvt.rn.f32.f64 	%f76, %fd130;
	add.s32 	%r205, %r205, 1;
	add.s32 	%r206, %r206, 1;
	setp.ne.s32 	%p61, %r206, %r9;
	@%p61 bra 	$L__BB0_27;
$L__BB0_33:
	cvta.to.global.u64 	%rd28, %rd13;
	ld.global.u32 	%r23, [%rd28];
	setp.lt.s32 	%p62, %r23, 2;
	mov.b32 	%r220, 0;
	@%p62 bra 	$L__BB0_86;
	setp.lt.s32 	%p63, %r3, 1;
	sqrt.rn.f32 	%f82, %f76;
	mov.f64 	%fd131, 0d4000000000000000;
	{
	.reg .b32 %temp; 
	mov.b64 	{%temp, %r24}, %fd131;
	}
	and.b32  	%r25, %r24, 2146435072;
	setp.eq.s32 	%p64, %r25, 1062207488;
	setp.lt.s32 	%p65, %r24, 0;
	selp.b32 	%r26, 0, 2146435072, %p65;
	and.b32  	%r126, %r24, 2147483647;
	setp.ne.s32 	%p66, %r126, 1071644672;
	and.pred  	%p2, %p64, %p66;
	or.b32  	%r27, %r26, -2147483648;
	@%p63 bra 	$L__BB0_80;
	mul.lo.s32 	%r28, %r3, %r1;
	and.b32  	%r29, %r3, 3;
	and.b32  	%r136, %r3, 2147483644;
	neg.s32 	%r30, %r136;
	mov.b32 	%r220, 0;
	mov.b32 	%r207, 1;
$L__BB0_36:
	setp.lt.u32 	%p73, %r3, 4;
	mul.lo.s32 	%r33, %r3, %r207;
	mov.f64 	%fd218, 0d0000000000000000;
	mov.b32 	%r211, 0;
	@%p73 bra 	$L__BB0_60;
	mul.wide.u32 	%rd29, %r33, 4;
	add.s64 	%rd30, %rd1, %rd29;
	add.s64 	%rd35, %rd30, 8;
	mov.f32 	%f80, 0f00000000;
	mov.u32 	%r209, %r28;
	mov.u32 	%r210, %r30;
$L__BB0_38:
	setp.lt.s32 	%p74, %r24, 0;
	setp.eq.s32 	%p75, %r25, 1062207488;
	mul.wide.s32 	%rd31, %r209, 4;
	add.s64 	%rd32, %rd2, %rd31;
	add.s64 	%rd8, %rd32, 8;
	ld.global.f32 	%f57, [%rd32];
	ld.global.f32 	%f58, [%rd35+-8];
	sub.f32 	%f19, %f57, %f58;
	cvt.f64.f32 	%fd31, %f19;
	{
	.reg .b32 %temp; 
	mov.b64 	{%temp, %r36}, %fd31;
	}
	abs.f64 	%fd32, %fd31;
	{ // callseq 5, 0
	.param .b64 param0;
	st.param.f64 	[param0], %fd32;
	.param .b64 retval0;
	call.uni (retval0), 
	__internal_accurate_pow, 
	(
	param0
	);
	ld.param.f64 	%fd133, [retval0];
	} // callseq 5
	setp.lt.s32 	%p77, %r36, 0;
	neg.f64 	%fd135, %fd133;
	selp.f64 	%fd136, %fd135, %fd133, %p75;
	selp.f64 	%fd137, %fd136, %fd133, %p77;
	setp.eq.f32 	%p78, %f19, 0f00000000;
	selp.b32 	%r138, %r36, 0, %p75;
	or.b32  	%r139, %r138, 2146435072;
	selp.b32 	%r140, %r139, %r138, %p74;
	mov.b32 	%r141, 0;
	mov.b64 	%fd138, {%r141, %r140};
	selp.f64 	%fd214, %fd138, %fd137, %p78;
	add.f64 	%fd139, %fd31, 0d4000000000000000;
	{
	.reg .b32 %temp; 
	mov.b64 	{%temp, %r142}, %fd139;
	}
	and.b32  	%r143, %r142, 2146435072;
	setp.ne.s32 	%p79, %r143, 2146435072;
	@%p79 bra 	$L__BB0_43;
	setp.nan.f32 	%p80, %f19, %f19;
	@%p80 bra 	$L__BB0_42;
	setp.neu.f64 	%p81, %fd32, 0d7FF0000000000000;
	@%p81 bra 	$L__BB0_43;
	selp.b32 	%r144, %r27, %r26, %p2;
	selp.b32 	%r145, %r144, %r26, %p77;
	mov.b32 	%r146, 0;
	mov.b64 	%fd214, {%r146, %r145};
	bra.uni 	$L__BB0_43;
$L__BB0_42:
	mov.f64 	%fd140, 0d4000000000000000;
	add.rn.f64 	%fd214, %fd31, %fd140;
$L__BB0_43:
	setp.eq.f32 	%p86, %f19, 0f3F800000;
	selp.f64 	%fd141, 0d3FF0000000000000, %fd214, %p86;
	cvt.f64.f32 	%fd142, %f80;
	add.f64 	%fd143, %fd141, %fd142;
	cvt.rn.f32.f64 	%f20, %fd143;
	ld.global.f32 	%f59, [%rd8+-4];
	ld.global.f32 	%f60, [%rd35+-4];
	sub.f32 	%f21, %f59, %f60;
	cvt.f64.f32 	%fd37, %f21;
	{
	.reg .b32 %temp; 
	mov.b64 	{%temp, %r37}, %fd37;
	}
	abs.f64 	%fd38, %fd37;
	{ // callseq 6, 0
	.param .b64 param0;
	st.param.f64 	[param0], %fd38;
	.param .b64 retval0;
	call.uni (retval0), 
	__internal_accurate_pow, 
	(
	param0
	);
	ld.param.f64 	%fd144, [retval0];
	} // callseq 6
	setp.lt.s32 	%p87, %r37, 0;
	neg.f64 	%fd146, %fd144;
	selp.f64 	%fd147, %fd146, %fd144, %p75;
	selp.f64 	%fd148, %fd147, %fd144, %p87;
	setp.eq.f32 	%p88, %f21, 0f00000000;
	selp.b32 	%r147, %r37, 0, %p75;
	or.b32  	%r148, %r147, 2146435072;
	selp.b32 	%r149, %r148, %r147, %p74;
	mov.b32 	%r150, 0;
	mov.b64 	%fd149, {%r150, %r149};
	selp.f64 	%fd215, %fd149, %fd148, %p88;
	add.f64 	%fd150, %fd37, 0d4000000000000000;
	{
	.reg .b32 %temp; 
	mov.b64 	{%temp, %r151}, %fd150;
	}
	and.b32  	%r152, %r151, 2146435072;
	setp.ne.s32 	%p89, %r152, 2146435072;
	@%p89 bra 	$L__BB0_48;
	setp.nan.f32 	%p90, %f21, %f21;
	@%p90 bra 	$L__BB0_47;
	setp.neu.f64 	%p91, %fd38, 0d7FF0000000000000;
	@%p91 bra 	$L__BB0_48;
	selp.b32 	%r153, %r27, %r26, %p2;
	selp.b32 	%r154, %r153, %r26, %p87;
	mov.b32 	%r155, 0;
	mov.b64 	%fd215, {%r155, %r154};
	bra.uni 	$L__BB0_48;
$L__BB0_47:
	mov.f64 	%fd151, 0d4000000000000000;
	add.rn.f64 	%fd215, %fd37, %fd151;
$L__BB0_48:
	setp.eq.f32 	%p96, %f21, 0f3F800000;
	selp.f64 	%fd152, 0d3FF0000000000000, %fd215, %p96;
	cvt.f64.f32 	%fd153, %f20;
	add.f64 	%fd154, %fd152, %fd153;
	cvt.rn.f32.f64 	%f22, %fd154;
	ld.global.f32 	%f61, [%rd8];
	ld.global.f32 	%f62, [%rd35];
	sub.f32 	%f23, %f61, %f62;
	cvt.f64.f32 	%fd43, %f23;
	{
	.reg .b32 %temp; 
	mov.b64 	{%temp, %r38}, %fd43;
	}
	abs.f64 	%fd44, %fd43;
	{ // callseq 7, 0
	.param .b64 param0;
	st.param.f64 	[param0], %fd44;
	.param .b64 retval0;
	call.uni (retval0), 
	__internal_accurate_pow, 
	(
	param0
	);
	ld.param.f64 	%fd155, [retval0];
	} // callseq 7
	setp.lt.s32 	%p97, %r38, 0;
	neg.f64 	%fd157, %fd155;
	selp.f64 	%fd158, %fd157, %fd155, %p75;
	selp.f64 	%fd159, %fd158, %fd155, %p97;
	setp.eq.f32 	%p98, %f23, 0f00000000;
	selp.b32 	%r156, %r38, 0, %p75;
	or.b32  	%r157, %r156, 2146435072;
	selp.b32 	%r158, %r157, %r156, %p74;
	mov.b32 	%r159, 0;
	mov.b64 	%fd160, {%r159, %r158};
	selp.f64 	%fd216, %fd160, %fd159, %p98;
	add.f64 	%fd161, %fd43, 0d4000000000000000;
	{
	.reg .b32 %temp; 
	mov.b64 	{%temp, %r160}, %fd161;
	}
	and.b32  	%r161, %r160, 2146435072;
	setp.ne.s32 	%p99, %r161, 2146435072;
	@%p99 bra 	$L__BB0_53;
	setp.nan.f32 	%p100, %f23, %f23;
	@%p100 bra 	$L__BB0_52;
	setp.neu.f64 	%p101, %fd44, 0d7FF0000000000000;
	@%p101 bra 	$L__BB0_53;
	selp.b32 	%r162, %r27, %r26, %p2;
	selp.b32 	%r163, %r162, %r26, %p97;
	mov.b32 	%r164, 0;
	mov.b64 	%fd216, {%r164, %r163};
	bra.uni 	$L__BB0_53;
$L__BB0_52:
	mov.f64 	%fd162, 0d4000000000000000;
	add.rn.f64 	%fd216, %fd43, %fd162;
$L__BB0_53:
	setp.eq.f32 	%p106, %f23, 0f3F800000;
	selp.f64 	%fd163, 0d3FF0000000000000, %fd216, %p106;
	cvt.f64.f32 	%fd164, %f22;
	add.f64 	%fd165, %fd163, %fd164;
	cvt.rn.f32.f64 	%f24, %fd165;
	ld.global.f32 	%f63, [%rd8+4];
	ld.global.f32 	%f64, [%rd35+4];
	sub.f32 	%f25, %f63, %f64;
	cvt.f64.f32 	%fd49, %f25;
	{
	.reg .b32 %temp; 
	mov.b64 	{%temp, %r39}, %fd49;
	}
	abs.f64 	%fd50, %fd49;
	{ // callseq 8, 0
	.param .b64 param0;
	st.param.f64 	[param0], %fd50;
	.param .b64 retval0;
	call.uni (retval0), 
	__internal_accurate_pow, 
	(
	param0
	);
	ld.param.f64 	%fd166, [retval0];
	} // callseq 8
	setp.lt.s32 	%p107, %r39, 0;
	neg.f64 	%fd168, %fd166;
	selp.f64 	%fd169, %fd168, %fd166, %p75;
	selp.f64 	%fd170, %fd169, %fd166, %p107;
	setp.eq.f32 	%p108, %f25, 0f00000000;
	selp.b32 	%r165, %r39, 0, %p75;
	or.b32  	%r166, %r165, 2146435072;
	selp.b32 	%r167, %r166, %r165, %p74;
	mov.b32 	%r168, 0;
	mov.b64 	%fd171, {%r168, %r167};
	selp.f64 	%fd217, %fd171, %fd170, %p108;
	add.f64 	%fd172, %fd49, 0d4000000000000000;
	{
	.reg .b32 %temp; 
	mov.b64 	{%temp, %r169}, %fd172;
	}
	and.b32  	%r170, %r169, 2146435072;
	setp.ne.s32 	%p109, %r170, 2146435072;
	@%p109 bra 	$L__BB0_58;
	setp.nan.f32 	%p110, %f25, %f25;
	@%p110 bra 	$L__BB0_57;
	setp.neu.f64 	%p111, %fd50, 0d7FF0000000000000;
	@%p111 bra 	$L__BB0_58;
	selp.b32 	%r171, %r27, %r26, %p2;
	selp.b32 	%r172, %r171, %r26, %p107;
	mov.b32 	%r173, 0;
	mov.b64 	%fd217, {%r173, %r172};
	bra.uni 	$L__BB0_58;
$L__BB0_57:
	mov.f64 	%fd173, 0d4000000000000000;
	add.rn.f64 	%fd217, %fd49, %fd173;
$L__BB0_58:
	setp.eq.f32 	%p113, %f25, 0f3F800000;
	selp.f64 	%fd174, 0d3FF0000000000000, %fd217, %p113;
	cvt.f64.f32 	%fd175, %f24;
	add.f64 	%fd176, %fd174, %fd175;
	cvt.rn.f32.f64 	%f80, %fd176;
	add.s32 	%r210, %r210, 4;
	add.s32 	%r209, %r209, 4;
	add.s64 	%rd35, %rd35, 16;
	setp.ne.s32 	%p114, %r210, 0;
	@%p114 bra 	$L__BB0_38;
	and.b32  	%r211, %r3, 2147483644;
	cvt.f64.f32 	%fd218, %f80;
$L__BB0_60:
	setp.eq.s32 	%p115, %r29, 0;
	@%p115 bra 	$L__BB0_79;
	setp.lt.s32 	%p116, %r24, 0;
	setp.eq.s32 	%p117, %r25, 1062207488;
	add.s32 	%r174, %r28, %r211;
	mul.wide.s32 	%rd33, %r174, 4;
	add.s64 	%rd10, %rd2, %rd33;
	ld.global.f32 	%f65, [%rd10];
	add.s32 	%r175, %r33, %r211;
	mul.wide.s32 	%rd34, %r175, 4;
	add.s64 	%rd11, %rd1, %rd34;
	ld.global.f32 	%f66, [%rd11];
	sub.f32 	%f28, %f65, %f66;
	cvt.f64.f32 	%fd57, %f28;
	{
	.reg .b32 %temp; 
	mov.b64 	{%temp, %r44}, %fd57;
	}
	abs.f64 	%fd58, %fd57;
	{ // callseq 9, 0
	.param .b64 param0;
	st.param.f64 	[param0], %fd58;
	.param .b64 retval0;
	call.uni (retval0), 
	__internal_accurate_pow, 
	(
	param0
	);
	ld.param.f64 	%fd177, [retval0];
	} // callseq 9
	setp.lt.s32 	%p119, %r44, 0;
	neg.f64 	%fd179, %fd177;
	selp.f64 	%fd180, %fd179, %fd177, %p117;
	selp.f64 	%fd181, %fd180, %fd177, %p119;
	setp.eq.f32 	%p120, %f28, 0f00000000;
	selp.b32 	%r176, %r44, 0, %p117;
	or.b32  	%r177, %r176, 2146435072;
	selp.b32 	%r178, %r177, %r176, %p116;
	mov.b32 	%r179, 0;
	mov.b64 	%fd182, {%r179, %r178};
	selp.f64 	%fd219, %fd182, %fd181, %p120;
	add.f64 	%fd183, %fd57, 0d4000000000000000;
	{
	.reg .b32 %temp; 
	mov.b64 	{%temp, %r180}, %fd183;
	}
	and.b32  	%r181, %r180, 2146435072;
	setp.ne.s32 	%p121, %r181, 2146435072;
	@%p121 bra 	$L__BB0_66;
	setp.nan.f32 	%p122, %f28, %f28;
	@%p122 bra 	$L__BB0_65;
	setp.neu.f64 	%p123, %fd58, 0d7FF0000000000000;
	@%p123 bra 	$L__BB0_66;
	selp.b32 	%r182, %r27, %r26, %p2;
	selp.b32 	%r183, %r182, %r26, %p119;
	mov.b32 	%r184, 0;
	mov.b64 	%fd219, {%r184, %r183};
	bra.uni 	$L__BB0_66;
$L__BB0_65:
	mov.f64 	%fd184, 0d4000000000000000;
	add.rn.f64 	%fd219, %fd57, %fd184;
$L__BB0_66:
	setp.eq.s32 	%p125, %r29, 1;
	setp.eq.f32 	%p126, %f28, 0f3F800000;
	selp.f64 	%fd185, 0d3FF0000000000000, %fd219, %p126;
	add.f64 	%fd186, %fd185, %fd218;
	cvt.rn.f32.f64 	%f80, %fd186;
	@%p125 bra 	$L__BB0_79;
	ld.global.f32 	%f67, [%rd10+4];
	ld.global.f32 	%f68, [%rd11+4];
	sub.f32 	%f30, %f67, %f68;
	cvt.f64.f32 	%fd63, %f30;
	{
	.reg .b32 %temp; 
	mov.b64 	{%temp, %r45}, %fd63;
	}
	abs.f64 	%fd64, %fd63;
	{ // callseq 10, 0
	.param .b64 param0;
	st.param.f64 	[param0], %fd64;
	.param .b64 retval0;
	call.uni (retval0), 
	__internal_accurate_pow, 
	(
	param0
	);
	ld.param.f64 	%fd187, [retval0];
	} // callseq 10
	setp.lt.s32 	%p130, %r45, 0;
	neg.f64 	%fd189, %fd187;
	selp.f64 	%fd190, %fd189, %fd187, %p117;
	selp.f64 	%fd191, %fd190, %fd187, %p130;
	setp.eq.f32 	%p131, %f30, 0f00000000;
	selp.b32 	%r185, %r45, 0, %p117;
	or.b32  	%r186, %r185, 2146435072;
	selp.b32 	%r187, %r186, %r185, %p116;
	mov.b32 	%r188, 0;
	mov.b64 	%fd192, {%r188, %r187};
	selp.f64 	%fd220, %fd192, %fd191, %p131;
	add.f64 	%fd193, %fd63, 0d4000000000000000;
	{
	.reg .b32 %temp; 
	mov.b64 	{%temp, %r189}, %fd193;
	}
	and.b32  	%r190, %r189, 2146435072;
	setp.ne.s32 	%p132, %r190, 2146435072;
	@%p132 bra 	$L__BB0_72;
	setp.nan.f32 	%p133, %f30, %f30;
	@%p133 bra 	$L__BB0_71;
	setp.neu.f64 	%p134, %fd64, 0d7FF0000000000000;
	@%p134 bra 	$L__BB0_72;
	selp.b32 	%r191, %r27, %r26, %p2;
	selp.b32 	%r192, %r191, %r26, %p130;
	mov.b32 	%r193, 0;
	mov.b64 	%fd220, {%r193, %r192};
	bra.uni 	$L__BB0_72;
$L__BB0_71:
	mov.f64 	%fd194, 0d4000000000000000;
	add.rn.f64 	%fd220, %fd63, %fd194;
$L__BB0_72:
	setp.eq.s32 	%p136, %r29, 2;
	setp.eq.f32 	%p137, %f30, 0f3F800000;
	selp.f64 	%fd195, 0d3FF0000000000000, %fd220, %p137;
	cvt.f64.f32 	%fd196, %f80;
	add.f64 	%fd197, %fd195, %fd196;
	cvt.rn.f32.f64 	%f80, %fd197;
	@%p136 bra 	$L__BB0_79;
	ld.global.f32 	%f69, [%rd10+8];
	ld.global.f32 	%f70, [%rd11+8];
	sub.f32 	%f32, %f69, %f70;
	cvt.f64.f32 	%fd69, %f32;
	{
	.reg .b32 %temp; 
	mov.b64 	{%temp, %r46}, %fd69;
	}
	abs.f64 	%fd70, %fd69;
	{ // callseq 11, 0
	.param .b64 param0;
	st.param.f64 	[param0], %fd70;
	.param .b64 retval0;
	call.uni (retval0), 
	__internal_accurate_pow, 
	(
	param0
	);
	ld.param.f64 	%fd198, [retval0];
	} // callseq 11
	setp.lt.s32 	%p141, %r46, 0;
	neg.f64 	%fd200, %fd198;
	selp.f64 	%fd201, %fd200, %fd198, %p117;
	selp.f64 	%fd202, %fd201, %fd198, %p141;
	setp.eq.f32 	%p142, %f32, 0f00000000;
	selp.b32 	%r194, %r46, 0, %p117;
	or.b32  	%r195, %r194, 2146435072;
	selp.b32 	%r196, %r195, %r194, %p116;
	mov.b32 	%r197, 0;
	mov.b64 	%fd203, {%r197, %r196};
	selp.f64 	%fd221, %fd203, %fd202, %p142;
	add.f64 	%fd204, %fd69, 0d4000000000000000;
	{
	.reg .b32 %temp; 
	mov.b64 	{%temp, %r198}, %fd204;
	}
	and.b32  	%r199, %r198, 2146435072;
	setp.ne.s32 	%p143, %r199, 2146435072;
	@%p143 bra 	$L__BB0_78;
	setp.nan.f32 	%p144, %f32, %f32;
	@%p144 bra 	$L__BB0_77;
	setp.neu.f64 	%p145, %fd70, 0d7FF0000000000000;
	@%p145 bra 	$L__BB0_78;
	setp.lt.s32 	%p146, %r46, 0;
	selp.b32 	%r200, %r27, %r26, %p2;
	selp.b32 	%r201, %r200, %r26, %p146;
	mov.b32 	%r202, 0;
	mov.b64 	%fd221, {%r202, %r201};
	bra.uni 	$L__BB0_78;
$L__BB0_77:
	mov.f64 	%fd205, 0d4000000000000000;
	add.rn.f64 	%fd221, %fd69, %fd205;
$L__BB0_78:
	setp.eq.f32 	%p147, %f32, 0f3F800000;
	selp.f64 	%fd206, 0d3FF0000000000000, %fd221, %p147;
	cvt.f64.f32 	%fd207, %f80;
	add.f64 	%fd208, %fd206, %fd207;
	cvt.rn.f32.f64 	%f80, %fd208;
$L__BB0_79:
	sqrt.rn.f32 	%f71, %f80;
	setp.lt.f32 	%p148, %f71, %f82;
	selp.b32 	%r220, %r207, %r220, %p148;
	selp.f32 	%f82, %f71, %f82, %p148;
	add.s32 	%r207, %r207, 1;
	setp.eq.s32 	%p149, %r207, %r23;
	@%p149 bra 	$L__BB0_86;
	bra.uni 	$L__BB0_36;
$L__BB0_80:
	add.s32 	%r49, %r23, -1;
	and.b32  	%r50, %r49, 3;
	setp.lt.u32 	%p67, %r23, 5;
	mov.b32 	%r220, 0;
	mov.b32 	%r217, 1;
	@%p67 bra 	$L__BB0_83;
	and.b32  	%r51, %r49, -4;
	mov.b32 	%r220, 0;
	mov.b32 	%r212, 1;
$L__BB0_82:
	setp.gt.f32 	%p68, %f82, 0f00000000;
	selp.b32 	%r220, %r212, %r220, %p68;
	selp.f32 	%f82, 0f00000000, %f82, %p68;
	add.s32 	%r217, %r212, 4;
	add.s32 	%r132, %r212, 3;
	setp.ne.s32 	%p69, %r132, %r51;
	mov.u32 	%r212, %r217;
	@%p69 bra 	$L__BB0_82;
$L__BB0_83:
	setp.eq.s32 	%p70, %r50, 0;
	@%p70 bra 	$L__BB0_86;
	mov.b32 	%r219, 0;
$L__BB0_85:
	.pragma "nounroll";
	setp.gt.f32 	%p71, %f82, 0f00000000;
	selp.b32 	%r220, %r217, %r220, %p71;
	selp.f32 	%f82, 0f00000000, %f82, %p71;
	add.s32 	%r217, %r217, 1;
	add.s32 	%r219, %r219, 1;
	setp.ne.s32 	%p72, %r219, %r50;
	@%p72 bra 	$L__BB0_85;
$L__BB0_86:
	st.shared.u32 	[%r2], %r220;
	st.global.u32 	[%rd3], %r220;
$L__BB0_87:
	ret;

}
.func  (.param .b64 func_retval0) __internal_accurate_pow(
	.param .b64 __internal_accurate_pow_param_0
)
{
	.reg .pred 	%p<8>;
	.reg .b32 	%r<49>;
	.reg .b32 	%f<3>;
	.reg .b64 	%fd<109>;

	ld.param.f64 	%fd10, [__internal_accurate_pow_param_0];
	{
	.reg .b32 %temp; 
	mov.b64 	{%temp, %r46}, %fd10;
	}
	{
	.reg .b32 %temp; 
	mov.b64 	{%r45, %temp}, %fd10;
	}
	shr.u32 	%r47, %r46, 20;
	setp.gt.u32 	%p1, %r46, 1048575;
	@%p1 bra 	$L__BB1_2;
	mul.f64 	%fd11, %fd10, 0d4350000000000000;
	{
	.reg .b32 %temp; 
	mov.b64 	{%temp, %r46}, %fd11;
	}
	{
	.reg .b32 %temp; 
	mov.b64 	{%r45, %temp}, %fd11;
	}
	shr.u32 	%r16, %r46, 20;
	add.s32 	%r47, %r16, -54;
$L__BB1_2:
	add.s32 	%r48, %r47, -1023;
	and.b32  	%r17, %r46, -2146435073;
	or.b32  	%r18, %r17, 1072693248;
	mov.b64 	%fd107, {%r45, %r18};
	setp.lt.u32 	%p2, %r18, 1073127583;
	@%p2 bra 	$L__BB1_4;
	{
	.reg .b32 %temp; 
	mov.b64 	{%r19, %temp}, %fd107;
	}
	{
	.reg .b32 %temp; 
	mov.b64 	{%temp, %r20}, %fd107;
	}
	add.s32 	%r21, %r20, -1048576;
	mov.b64 	%fd107, {%r19, %r21};
	add.s32 	%r48, %r47, -1022;
$L__BB1_4:
	add.f64 	%fd12, %fd107, 0dBFF0000000000000;
	add.f64 	%fd13, %fd107, 0d3FF0000000000000;
	rcp.approx.ftz.f64 	%fd14, %fd13;
	neg.f64 	%fd15, %fd13;
	fma.rn.f64 	%fd16, %fd15, %fd14, 0d3FF0000000000000;
	fma.rn.f64 	%fd17, %fd16, %fd16, %fd16;
	fma.rn.f64 	%fd18, %fd17, %fd14, %fd14;
	mul.f64 	%fd19, %fd12, %fd18;
	fma.rn.f64 	%fd20, %fd12, %fd18, %fd19;
	mul.f64 	%fd21, %fd20, %fd20;
	fma.rn.f64 	%fd22, %fd21, 0d3EB0F5FF7D2CAFE2, 0d3ED0F5D241AD3B5A;
	fma.rn.f64 	%fd23, %fd22, %fd21, 0d3EF3B20A75488A3F;
	fma.rn.f64 	%fd24, %fd23, %fd21, 0d3F1745CDE4FAECD5;
	fma.rn.f64 	%fd25, %fd24, %fd21, 0d3F3C71C7258A578B;
	fma.rn.f64 	%fd26, %fd25, %fd21, 0d3F6249249242B910;
	fma.rn.f64 	%fd27, %fd26, %fd21, 0d3F89999999999DFB;
	sub.f64 	%fd28, %fd12, %fd20;
	add.f64 	%fd29, %fd28, %fd28;
	neg.f64 	%fd30, %fd20;
	fma.rn.f64 	%fd31, %fd30, %fd12, %fd29;
	mul.f64 	%fd32, %fd18, %fd31;
	fma.rn.f64 	%fd33, %fd21, %fd27, 0d3FB5555555555555;
	mov.f64 	%fd34, 0d3FB5555555555555;
	sub.f64 	%fd35, %fd34, %fd33;
	fma.rn.f64 	%fd36, %fd21, %fd27, %fd35;
	add.f64 	%fd37, %fd36, 0dBC46A4CB00B9E7B0;
	add.f64 	%fd38, %fd33, %fd37;
	sub.f64 	%fd39, %fd33, %fd38;
	add.f64 	%fd40, %fd37, %fd39;
	mul.rn.f64 	%fd41, %fd20, %fd20;
	neg.f64 	%fd42, %fd41;
	fma.rn.f64 	%fd43, %fd20, %fd20, %fd42;
	{
	.reg .b32 %temp; 
	mov.b64 	{%r22, %temp}, %fd32;
	}
	{
	.reg .b32 %temp; 
	mov.b64 	{%temp, %r23}, %fd32;
	}
	add.s32 	%r24, %r23, 1048576;
	mov.b64 	%fd44, {%r22, %r24};
	fma.rn.f64 	%fd45, %fd20, %fd44, %fd43;
	mul.rn.f64 	%fd46, %fd41, %fd20;
	neg.f64 	%fd47, %fd46;
	fma.rn.f64 	%fd48, %fd41, %fd20, %fd47;
	fma.rn.f64 	%fd49, %fd41, %fd32, %fd48;
	fma.rn.f64 	%fd50, %fd45, %fd20, %fd49;
	mul.rn.f64 	%fd51, %fd38, %fd46;
	neg.f64 	%fd52, %fd51;
	fma.rn.f64 	%fd53, %fd38, %fd46, %fd52;
	fma.rn.f64 	%fd54, %fd38, %fd50, %fd53;
	fma.rn.f64 	%fd55, %fd40, %fd46, %fd54;
	add.f64 	%fd56, %fd51, %fd55;
	sub.f64 	%fd57, %fd51, %fd56;
	add.f64 	%fd58, %fd55, %fd57;
	add.f64 	%fd59, %fd20, %fd56;
	sub.f64 	%fd60, %fd20, %fd59;
	add.f64 	%fd61, %fd56, %fd60;
	add.f64 	%fd62, %fd58, %fd61;
	add.f64 	%fd63, %fd32, %fd62;
	add.f64 	%fd64, %fd59, %fd63;
	sub.f64 	%fd65, %fd59, %fd64;
	add.f64 	%fd66, %fd63, %fd65;
	xor.b32  	%r25, %r48, -2147483648;
	mov.b32 	%r26, 1127219200;
	mov.b64 	%fd67, {%r25, %r26};
	mov.b32 	%r27, -2147483648;
	mov.b64 	%fd68, {%r27, %r26};
	sub.f64 	%fd69, %fd67, %fd68;
	fma.rn.f64 	%fd70, %fd69, 0d3FE62E42FEFA39EF, %fd64;
	fma.rn.f64 	%fd71, %fd69, 0dBFE62E42FEFA39EF, %fd70;
	sub.f64 	%fd72, %fd71, %fd64;
	sub.f64 	%fd73, %fd66, %fd72;
	fma.rn.f64 	%fd74, %fd69, 0d3C7ABC9E3B39803F, %fd73;
	add.f64 	%fd75, %fd70, %fd74;
	sub.f64 	%fd76, %fd70, %fd75;
	add.f64 	%fd77, %fd74, %fd76;
	mov.f64 	%fd78, 0d4000000000000000;
	{
	.reg .b32 %temp; 
	mov.b64 	{%temp, %r28}, %fd78;
	}
	{
	.reg .b32 %temp; 
	mov.b64 	{%r29, %temp}, %fd78;
	}
	shl.b32 	%r30, %r28, 1;
	setp.gt.u32 	%p3, %r30, -33554433;
	and.b32  	%r31, %r28, -15728641;
	selp.b32 	%r32, %r31, %r28, %p3;
	mov.b64 	%fd79, {%r29, %r32};
	mul.rn.f64 	%fd80, %fd75, %fd79;
	neg.f64 	%fd81, %fd80;
	fma.rn.f64 	%fd82, %fd75, %fd79, %fd81;
	fma.rn.f64 	%fd83, %fd77, %fd79, %fd82;
	add.f64 	%fd4, %fd80, %fd83;
	sub.f64 	%fd84, %fd80, %fd4;
	add.f64 	%fd5, %fd83, %fd84;
	fma.rn.f64 	%fd85, %fd4, 0d3FF71547652B82FE, 0d4338000000000000;
	{
	.reg .b32 %temp; 
	mov.b64 	{%r13, %temp}, %fd85;
	}
	mov.f64 	%fd86, 0dC338000000000000;
	add.rn.f64 	%fd87, %fd85, %fd86;
	fma.rn.f64 	%fd88, %fd87, 0dBFE62E42FEFA39EF, %fd4;
	fma.rn.f64 	%fd89, %fd87, 0dBC7ABC9E3B39803F, %fd88;
	fma.rn.f64 	%fd90, %fd89, 0d3E5ADE1569CE2BDF, 0d3E928AF3FCA213EA;
	fma.rn.f64 	%fd91, %fd90, %fd89, 0d3EC71DEE62401315;
	fma.rn.f64 	%fd92, %fd91, %fd89, 0d3EFA01997C89EB71;
	fma.rn.f64 	%fd93, %fd92, %fd89, 0d3F2A01A014761F65;
	fma.rn.f64 	%fd94, %fd93, %fd89, 0d3F56C16C1852B7AF;
	fma.rn.f64 	%fd95, %fd94, %fd89, 0d3F81111111122322;
	fma.rn.f64 	%fd96, %fd95, %fd89, 0d3FA55555555502A1;
	fma.rn.f64 	%fd97, %fd96, %fd89, 0d3FC5555555555511;
	fma.rn.f64 	%fd98, %fd97, %fd89, 0d3FE000000000000B;
	fma.rn.f64 	%fd99, %fd98, %fd89, 0d3FF0000000000000;
	fma.rn.f64 	%fd100, %fd99, %fd89, 0d3FF0000000000000;
	{
	.reg .b32 %temp; 
	mov.b64 	{%r14, %temp}, %fd100;
	}
	{
	.reg .b32 %temp; 
	mov.b64 	{%temp, %r15}, %fd100;
	}
	shl.b32 	%r33, %r13, 20;
	add.s32 	%r34, %r33, %r15;
	mov.b64 	%fd108, {%r14, %r34};
	{
	.reg .b32 %temp; 
	mov.b64 	{%temp, %r35}, %fd4;
	}
	mov.b32 	%f2, %r35;
	abs.f32 	%f1, %f2;
	setp.lt.f32 	%p4, %f1, 0f4086232B;
	@%p4 bra 	$L__BB1_7;
	setp.lt.f64 	%p5, %fd4, 0d0000000000000000;
	add.f64 	%fd101, %fd4, 0d7FF0000000000000;
	selp.f64 	%fd108, 0d0000000000000000, %fd101, %p5;
	setp.geu.f32 	%p6, %f1, 0f40874800;
	@%p6 bra 	$L__BB1_7;
	shr.u32 	%r36, %r13, 31;
	add.s32 	%r37, %r13, %r36;
	shr.s32 	%r38, %r37, 1;
	shl.b32 	%r39, %r38, 20;
	add.s32 	%r40, %r15, %r39;
	mov.b64 	%fd102, {%r14, %r40};
	sub.s32 	%r41, %r13, %r38;
	shl.b32 	%r42, %r41, 20;
	add.s32 	%r43, %r42, 1072693248;
	mov.b32 	%r44, 0;
	mov.b64 	%fd103, {%r44, %r43};
	mul.f64 	%fd108, %fd103, %fd102;
$L__BB1_7:
	abs.f64 	%fd104, %fd108;
	setp.eq.f64 	%p7, %fd104, 0d7FF0000000000000;
	fma.rn.f64 	%fd105, %fd108, %fd5, %fd108;
	selp.f64 	%fd106, %fd108, %fd105, %p7;
	st.param.f64 	[func_retval0], %fd106;
	ret;

}


// ===== COMPILED SASS (sm_100) =====

	.target	sm_100

	.elftype	@"ET_EXEC"


//--------------------- .note.nv.tkinfo           --------------------------
	.section	.note.nv.tkinfo,"",@"SHT_NOTE"
	.sectionflags	@"SHF_NOTE_NV_TKINFO"
	.tkinfo
        /*0018*/ 	.word	0x00000002
        /*0030*/ 	.string	""
        /*0030*/ 	.string	"ptxas"
        /*0030*/ 	.string	"Cuda compilation tools, release 13.0, V13.0.88"
        /*0030*/ 	.string	"Build cuda_13.0.r13.0/compiler.36424714_0"
        /*0030*/ 	.string	"-arch sm_100 -m 64 "



//--------------------- .note.nv.cuinfo           --------------------------
	.section	.note.nv.cuinfo,"",@"SHT_NOTE"
	.sectionflags	@"SHF_NOTE_NV_CUINFO"
        /*0018*/ 	.short	0x0002
        /*001a*/ 	.short	0x0064
        /*001c*/ 	.short	0x0082
	.zero		2


//--------------------- .nv.info                  --------------------------
	.section	.nv.info,"",@"SHT_CUDA_INFO"
	.align	4


	//----- nvinfo : EIATTR_REGCOUNT
	.align		4
        /*0000*/ 	.byte	0x04, 0x2f
        /*0002*/ 	.short	(.L_1 - .L_0)
	.align		4
.L_0:
        /*0004*/ 	.word	index@(_Z20findNearestCentroidsPiPfS0_S_S_S_)
        /*0008*/ 	.word	0x00000028


	//----- nvinfo : EIATTR_FRAME_SIZE
	.align		4
.L_1:
        /*000c*/ 	.byte	0x04, 0x11
        /*000e*/ 	.short	(.L_3 - .L_2)
	.align		4
.L_2:
        /*0010*/ 	.word	index@($_Z20findNearestCentroidsPiPfS0_S_S_S_$__internal_accurate_pow)
        /*0014*/ 	.word	0x00000000


	//----- nvinfo : EIATTR_FRAME_SIZE
	.align		4
.L_3:
        /*0018*/ 	.byte	0x04, 0x11
        /*001a*/ 	.short	(.L_5 - .L_4)
	.align		4
.L_4:
        /*001c*/ 	.word	index@($__internal_0_$__cuda_sm20_sqrt_rn_f32_slowpath)
        /*0020*/ 	.word	0x00000000


	//----- nvinfo : EIATTR_FRAME_SIZE
	.align		4
.L_5:
        /*0024*/ 	.byte	0x04, 0x11
        /*0026*/ 	.short	(.L_7 - .L_6)
	.align		4
.L_6:
        /*0028*/ 	.word	index@(_Z20findNearestCentroidsPiPfS0_S_S_S_)
        /*002c*/ 	.word	0x00000000


	//----- nvinfo : EIATTR_MIN_STACK_SIZE
	.align		4
.L_7:
        /*0030*/ 	.byte	0x04, 0x12
        /*0032*/ 	.short	(.L_9 - .L_8)
	.align		4
.L_8:
        /*0034*/ 	.word	index@(_Z20findNearestCentroidsPiPfS0_S_S_S_)
        /*0038*/ 	.word	0x00000000
.L_9:


//--------------------- .nv.compat                --------------------------
	.section	.nv.compat,"",@"SHT_CUDA_COMPAT_INFO"
	.align	4
        /*0000*/ 	.byte	0x02, 0x09, 0x00, 0x00, 0x02, 0x02, 0x01, 0x00, 0x02, 0x05, 0x05, 0x00, 0x03, 0x07, 0x01, 0x01
        /*0010*/ 	.byte	0x02, 0x03, 0x00, 0x00, 0x02, 0x06, 0x01, 0x00, 0x04, 0x0b, 0x08, 0x00, 0x01, 0x00, 0x00, 0x00
        /*0020*/ 	.byte	0x00, 0x00, 0x00, 0x00


//--------------------- .nv.info._Z20findNearestCentroidsPiPfS0_S_S_S_ --------------------------
	.section	.nv.info._Z20findNearestCentroidsPiPfS0_S_S_S_,"",@"SHT_CUDA_INFO"
	.sectionflags	@""
	.align	4


	//----- nvinfo : EIATTR_CUDA_API_VERSION
	.align		4
        /*0000*/ 	.byte	0x04, 0x37
        /*0002*/ 	.short	(.L_11 - .L_10)
.L_10:
        /*0004*/ 	.word	0x00000082


	//----- nvinfo : EIATTR_KPARAM_INFO
	.align		4
.L_11:
        /*0008*/ 	.byte	0x04, 0x17
        /*000a*/ 	.short	(.L_13 - .L_12)
.L_12:
        /*000c*/ 	.word	0x00000000
        /*0010*/ 	.short	0x0005
        /*0012*/ 	.short	0x0028
        /*0014*/ 	.byte	0x00, 0xf5, 0x21, 0x00


	//----- nvinfo : EIATTR_KPARAM_INFO
	.align		4
.L_13:
        /*0018*/ 	.byte	0x04, 0x17
        /*001a*/ 	.short	(.L_15 - .L_14)
.L_14:
        /*001c*/ 	.word	0x00000000
        /*0020*/ 	.short	0x0004
        /*0022*/ 	.short	0x0020
        /*0024*/ 	.byte	0x00, 0xf5, 0x21, 0x00


	//----- nvinfo : EIATTR_KPARAM_INFO
	.align		4
.L_15:
        /*0028*/ 	.byte	0x04, 0x17
        /*002a*/ 	.short	(.L_17 - .L_16)
.L_16:
        /*002c*/ 	.word	0x00000000
        /*0030*/ 	.short	0x0003
        /*0032*/ 	.short	0x0018
        /*0034*/ 	.byte	0x00, 0xf5, 0x21, 0x00


	//----- nvinfo : EIATTR_KPARAM_INFO
	.align		4
.L_17:
        /*0038*/ 	.byte	0x04, 0x17
        /*003a*/ 	.short	(.L_19 - .L_18)
.L_18:
        /*003c*/ 	.word	0x00000000
        /*0040*/ 	.short	0x0002
        /*0042*/ 	.short	0x0010
        /*0044*/ 	.byte	0x00, 0xf5, 0x21, 0x00


	//----- nvinfo : EIATTR_KPARAM_INFO
	.align		4
.L_19:
        /*0048*/ 	.byte	0x04, 0x17
        /*004a*/ 	.short	(.L_21 - .L_20)
.L_20:
        /*004c*/ 	.word	0x00000000
        /*0050*/ 	.short	0x0001
        /*0052*/ 	.short	0x0008
        /*0054*/ 	.byte	0x00, 0xf5, 0x21, 0x00


	//----- nvinfo : EIATTR_KPARAM_INFO
	.align		4
.L_21:
        /*0058*/ 	.byte	0x04, 0x17
        /*005a*/ 	.short	(.L_23 - .L_22)
.L_22:
        /*005c*/ 	.word	0x00000000
        /*0060*/ 	.short	0x0000
        /*0062*/ 	.short	0x0000
        /*0064*/ 	.byte	0x00, 0xf5, 0x21, 0x00


	//----- nvinfo : EIATTR_SPARSE_MMA_MASK
	.align		4
.L_23:
        /*0068*/ 	.byte	0x03, 0x50
        /*006a*/ 	.short	0x0000


	//----- nvinfo : EIATTR_MAXREG_COUNT
	.align		4
        /*006c*/ 	.byte	0x03, 0x1b
        /*006e*/ 	.short	0x00ff


	//----- nvinfo : EIATTR_MERCURY_ISA_VERSION
	.align		4
        /*0070*/ 	.byte	0x03, 0x5f
        /*0072*/ 	.short	0x0101


	//----- nvinfo : EIATTR_VRC_CTA_INIT_COUNT
	.align		4
        /*0074*/ 	.byte	0x02, 0x4a
	.zero		1
	.zero		1


	//----- nvinfo : EIATTR_EXIT_INSTR_OFFSETS
	.align		4
        /*0078*/ 	.byte	0x04, 0x1c
        /*007a*/ 	.short	(.L_25 - .L_24)


	//   ....[0]....
.L_24:
        /*007c*/ 	.word	0x00000110


	//   ....[1]....
        /*0080*/ 	.word	0x000024e0


	//----- nvinfo : EIATTR_CRS_STACK_SIZE
	.align		4
.L_25:
        /*0084*/ 	.byte	0x04, 0x1e
        /*0086*/ 	.short	(.L_27 - .L_26)
.L_26:
        /*0088*/ 	.word	0x00000000


	//----- nvinfo : EIATTR_CBANK_PARAM_SIZE
	.align		4
.L_27:
        /*008c*/ 	.byte	0x03, 0x19
        /*008e*/ 	.short	0x0030


	//----- nvinfo : EIATTR_PARAM_CBANK
	.align		4
        /*0090*/ 	.byte	0x04, 0x0a
        /*0092*/ 	.short	(.L_29 - .L_28)
	.align		4
.L_28:
        /*0094*/ 	.word	index@(.nv.constant0._Z20findNearestCentroidsPiPfS0_S_S_S_)
        /*0098*/ 	.short	0x0380
        /*009a*/ 	.short	0x0030


	//----- nvinfo : EIATTR_SW_WAR
	.align		4
.L_29:
        /*009c*/ 	.byte	0x04, 0x36
        /*009e*/ 	.short	(.L_31 - .L_30)
.L_30:
        /*00a0*/ 	.word	0x00000008
.L_31:


//--------------------- .nv.callgraph             --------------------------
	.section	.nv.callgraph,"",@"SHT_CUDA_CALLGRAPH"
	.align	4
	.sectionentsize	8
	.align		4
        /*0000*/ 	.word	0x00000000
	.align		4
        /*0004*/ 	.word	0xffffffff
	.align		4
        /*0008*/ 	.word	0x00000000
	.align		4
        /*000c*/ 	.word	0xfffffffe
	.align		4
        /*0010*/ 	.word	0x00000000
	.align		4
        /*0014*/ 	.word	0xfffffffd
	.align		4
        /*0018*/ 	.word	0x00000000
	.align		4
        /*001c*/ 	.word	0xfffffffc


//--------------------- .text._Z20findNearestCentroidsPiPfS0_S_S_S_ --------------------------
	.section	.text._Z20findNearestCentroidsPiPfS0_S_S_S_,"ax",@progbits
	.align	128
        .global         _Z20findNearestCentroidsPiPfS0_S_S_S_
        .type           _Z20findNearestCentroidsPiPfS0_S_S_S_,@function
        .size           _Z20findNearestCentroidsPiPfS0_S_S_S_,(.L_x_72 - _Z20findNearestCentroidsPiPfS0_S_S_S_)
        .other          _Z20findNearestCentroidsPiPfS0_S_S_S_,@"STO_CUDA_ENTRY STV_DEFAULT"
_Z20findNearestCentroidsPiPfS0_S_S_S_:
.text._Z20findNearestCentroidsPiPfS0_S_S_S_:
[----:B------:R-:W-:Y:S01]  /*0000*/  LDC R1, c[0x0][0x37c] ;  /* 0x0000df00ff017b82 */ /* 0x000fe20000000800 */
[----:B------:R-:W0:Y:S07]  /*0010*/  S2R R7, SR_TID.X ;  /* 0x0000000000077919 */ /* 0x000e2e0000002100 */
[----:B------:R-:W1:Y:S01]  /*0020*/  LDC.64 R4, c[0x0][0x398] ;  /* 0x0000e600ff047b82 */ /* 0x000e620000000a00 */
[----:B------:R-:W1:Y:S07]  /*0030*/  LDCU.64 UR12, c[0x0][0x358] ;  /* 0x00006b00ff0c77ac */ /* 0x000e6e0008000a00 */
[----:B------:R-:W0:Y:S08]  /*0040*/  S2UR UR4, SR_CTAID.X ;  /* 0x00000000000479c3 */ /* 0x000e300000002500 */
[----:B------:R-:W0:Y:S08]  /*0050*/  LDC R2, c[0x0][0x360] ;  /* 0x0000d800ff027b82 */ /* 0x000e300000000800 */
[----:B------:R-:W2:Y:S01]  /*0060*/  LDC.64 R10, c[0x0][0x380] ;  /* 0x0000e000ff0a7b82 */ /* 0x000ea20000000a00 */
[----:B-1----:R-:W3:Y:S01]  /*0070*/  LDG.E R5, desc[UR12][R4.64] ;  /* 0x0000000c04057981 */ /* 0x002ee2000c1e1900 */
[----:B0-----:R-:W-:-:S04]  /*0080*/  IMAD R2, R2, UR4, R7 ;  /* 0x0000000402027c24 */ /* 0x001fc8000f8e0207 */
[----:B--2---:R-:W-:-:S05]  /*0090*/  IMAD.WIDE R10, R2, 0x4, R10 ;  /* 0x00000004020a7825 */ /* 0x004fca00078e020a */
[----:B------:R-:W2:Y:S01]  /*00a0*/  LDG.E R0, desc[UR12][R10.64] ;  /* 0x0000000c0a007981 */ /* 0x000ea2000c1e1900 */
[----:B------:R-:W0:Y:S01]  /*00b0*/  S2UR UR5, SR_CgaCtaId ;  /* 0x00000000000579c3 */ /* 0x000e220000008800 */
[----:B------:R-:W-:Y:S02]  /*00c0*/  UMOV UR4, 0x400 ;  /* 0x0000040000047882 */ /* 0x000fe40000000000 */
[----:B0-----:R-:W-:-:S06]  /*00d0*/  ULEA UR4, UR5, UR4, 0x18 ;  /* 0x0000000405047291 */ /* 0x001fcc000f8ec0ff */
[----:B------:R-:W-:Y:S02]  /*00e0*/  LEA R7, R7, UR4, 0x2 ;  /* 0x0000000407077c11 */ /* 0x000fe4000f8e10ff */
[----:B---3--:R-:W-:-:S03]  /*00f0*/  ISETP.GE.AND P0, PT, R2, R5, PT ;  /* 0x000000050200720c */ /* 0x008fc60003f06270 */
[----:B--2---:R0:W-:Y:S10]  /*0100*/  STS [R7], R0 ;  /* 0x0000000007007388 */ /* 0x0041f40000000800 */
[----:B------:R-:W-:Y:S05]  /*0110*/  @P0 EXIT ;  /* 0x000000000000094d */ /* 0x000fea0003800000 */
[----:B------:R-:W1:Y:S01]  /*0120*/  LDC.64 R4, c[0x0][0x3a0] ;  /* 0x0000e800ff047b82 */ /* 0x000e620000000a00 */
[----:B------:R2:W-:Y:S04]  /*0130*/  STG.E desc[UR12][R10.64], RZ ;  /* 0x000000ff0a007986 */ /* 0x0005e8000c10190c */
[----:B-1----:R-:W3:Y:S01]  /*0140*/  LDG.E R4, desc[UR12][R4.64] ;  /* 0x0000000c04047981 */ /* 0x002ee2000c1e1900 */
[----:B0-----:R-:W-:Y:S01]  /*0150*/  IMAD.MOV.U32 R0, RZ, RZ, RZ ;  /* 0x000000ffff007224 */ /* 0x001fe200078e00ff */
[----:B---3--:R-:W-:-:S13]  /*0160*/  R2UR UR11, R4 ;  /* 0x00000000040b72ca */ /* 0x008fda00000e0000 */
[----:B------:R-:W-:-:S09]  /*0170*/  UISETP.GE.AND UP0, UPT, UR11, 0x1, UPT ;  /* 0x000000010b00788c */ /* 0x000fd2000bf06270 */
[----:B--2---:R-:W-:Y:S05]  /*0180*/  BRA.U !UP0, `(.L_x_0) ;  /* 0x0000000d08287547 */ /* 0x004fea000b800000 */
[----:B------:R-:W-:Y:S02]  /*0190*/  UISETP.GE.U32.AND UP0, UPT, UR11, 0x4, UPT ;  /* 0x000000040b00788c */ /* 0x000fe4000bf06070 */
[----:B------:R-:W-:Y:S01]  /*01a0*/  IMAD R4, R2, UR11, RZ ;  /* 0x0000000b02047c24 */ /* 0x000fe2000f8e02ff */
[----:B------:R-:W-:Y:S01]  /*01b0*/  ULOP3.LUT UR6, UR11, 0x3, URZ, 0xc0, !UPT ;  /* 0x000000030b067892 */ /* 0x000fe2000f8ec0ff */
[----:B------:R-:W-:Y:S01]  /*01c0*/  IMAD.MOV.U32 R0, RZ, RZ, RZ ;  /* 0x000000ffff007224 */ /* 0x000fe200078e00ff */
[----:B------:R-:W-:-:S04]  /*01d0*/  UMOV UR4, URZ ;  /* 0x000000ff00047c82 */ /* 0x000fc80008000000 */
[----:B------:R-:W-:Y:S06]  /*01e0*/  BRA.U !UP0, `(.L_x_1) ;  /* 0x0000000908547547 */ /* 0x000fec000b800000 */
[----:B------:R-:W0:Y:S01]  /*01f0*/  LDC.64 R30, c[0x0][0x388] ;  /* 0x0000e200ff1e7b82 */ /* 0x000e220000000a00 */
[----:B------:R-:W-:Y:S01]  /*0200*/  IMAD.MOV.U32 R0, RZ, RZ, RZ ;  /* 0x000000ffff007224 */ /* 0x000fe200078e00ff */
[----:B------:R-:W1:Y:S01]  /*0210*/  LDCU.64 UR8, c[0x0][0x390] ;  /* 0x00007200ff0877ac */ /* 0x000e620008000a00 */
[----:B------:R-:W-:Y:S01]  /*0220*/  ULOP3.LUT UR4, UR11, 0x7ffffffc, URZ, 0xc0, !UPT ;  /* 0x7ffffffc0b047892 */ /* 0x000fe2000f8ec0ff */
[----:B------:R-:W-:-:S11]  /*0230*/  UMOV UR5, URZ ;  /* 0x000000ff00057c82 */ /* 0x000fd60008000000 */
.L_x_17:
[----:B-1----:R-:W-:Y:S02]  /*0240*/  UIMAD.WIDE.U32 UR14, UR5, 0x4, UR8 ;  /* 0x00000004050e78a5 */ /* 0x002fe4000f8e0008 */
[----:B------:R-:W-:-:S04]  /*0250*/  VIADD R33, R4, UR5 ;  /* 0x0000000504217c36 */ /* 0x000fc80008000000 */
[----:B0-----:R-:W-:-:S04]  /*0260*/  IMAD.WIDE R32, R33, 0x4, R30 ;  /* 0x0000000421207825 */ /* 0x001fc800078e021e */
[----:B------:R-:W-:Y:S01]  /*0270*/  IMAD.U32 R8, RZ, RZ, UR14 ;  /* 0x0000000eff087e24 */ /* 0x000fe2000f8e00ff */
[----:B--2---:R-:W2:Y:S01]  /*0280*/  LDG.E R3, desc[UR12][R32.64] ;  /* 0x0000000c20037981 */ /* 0x004ea2000c1e1900 */
[----:B------:R-:W-:-:S05]  /*0290*/  IMAD.U32 R9, RZ, RZ, UR15 ;  /* 0x0000000fff097e24 */ /* 0x000fca000f8e00ff */
[----:B------:R-:W2:Y:S01]  /*02a0*/  LDG.E R8, desc[UR12][R8.64] ;  /* 0x0000000c08087981 */ /* 0x000ea2000c1e1900 */
[----:B------:R-:W-:Y:S01]  /*02b0*/  BSSY.RECONVERGENT B0, `(.L_x_2) ;  /* 0x0000009000007945 */ /* 0x000fe20003800200 */
[----:B------:R-:W-:Y:S01]  /*02c0*/  UIADD3 UR5, UPT, UPT, UR5, 0x4, URZ ;  /* 0x0000000405057890 */ /* 0x000fe2000fffe0ff */
[----:B------:R-:W-:-:S03]  /*02d0*/  MOV R6, 0x340 ;  /* 0x0000034000067802 */ /* 0x000fc60000000f00 */
[----:B------:R-:W-:Y:S01]  /*02e0*/  UISETP.NE.AND UP0, UPT, UR5, UR4, UPT ;  /* 0x000000040500728c */ /* 0x000fe2000bf05270 */
[----:B--2---:R-:W-:-:S04]  /*02f0*/  FADD R3, R3, -R8 ;  /* 0x8000000803037221 */ /* 0x004fc80000000000 */
[----:B------:R-:W0:Y:S02]  /*0300*/  F2F.F64.F32 R36, R3 ;  /* 0x0000000300247310 */ /* 0x000e240000201800 */
[----:B0-----:R-:W-:-:S10]  /*0310*/  DADD R12, -RZ, |R36| ;  /* 0x00000000ff0c7229 */ /* 0x001fd40000000524 */
[----:B---3--:R-:W-:-:S07]  /*0320*/  IMAD.MOV.U32 R5, RZ, RZ, R13 ;  /* 0x000000ffff057224 */ /* 0x008fce00078e000d */
[----:B------:R-:W-:Y:S05]  /*0330*/  CALL.REL.NOINC `($_Z20findNearestCentroidsPiPfS0_S_S_S_$__internal_accurate_pow) ;  /* 0x0000002000c47944 */ /* 0x000fea0003c00000 */
[----:B------:R-:W-:Y:S05]  /*0340*/  BSYNC.RECONVERGENT B0 ;  /* 0x0000000000007941 */ /* 0x000fea0003800200 */
.L_x_2:
[----:B------:R-:W-:Y:S01]  /*0350*/  IMAD.U32 R17, RZ, RZ, UR15 ;  /* 0x0000000fff117e24 */ /* 0x000fe2000f8e00ff */
[----:B------:R-:W2:Y:S01]  /*0360*/  LDG.E R6, desc[UR12][R32.64+0x4] ;  /* 0x0000040c20067981 */ /* 0x000ea2000c1e1900 */
[----:B------:R-:W-:-:S05]  /*0370*/  IMAD.U32 R16, RZ, RZ, UR14 ;  /* 0x0000000eff107e24 */ /* 0x000fca000f8e00ff */
[----:B------:R-:W2:Y:S01]  /*0380*/  LDG.E R17, desc[UR12][R16.64+0x4] ;  /* 0x0000040c10117981 */ /* 0x000ea2000c1e1900 */
[----:B------:R-:W-:Y:S01]  /*0390*/  DADD R8, R36, 2 ;  /* 0x4000000024087429 */ /* 0x000fe20000000000 */
[----:B------:R0:W1:Y:S09]  /*03a0*/  F2F.F64.F32 R14, R0 ;  /* 0x00000000000e7310 */ /* 0x0000720000201800 */
[----:B------:R-:W-:-:S04]  /*03b0*/  LOP3.LUT R9, R9, 0x7ff00000, RZ, 0xc0, !PT ;  /* 0x7ff0000009097812 */ /* 0x000fc800078ec0ff */
[----:B------:R-:W-:Y:S01]  /*03c0*/  ISETP.NE.AND P2, PT, R9, 0x7ff00000, PT ;  /* 0x7ff000000900780c */ /* 0x000fe20003f45270 */
[----:B------:R-:W-:Y:S01]  /*03d0*/  BSSY.RECONVERGENT B0, `(.L_x_3) ;  /* 0x000000e000007945 */ /* 0x000fe20003800200 */
[C---:B------:R-:W-:Y:S02]  /*03e0*/  FSETP.NEU.AND P1, PT, R3.reuse, RZ, PT ;  /* 0x000000ff0300720b */ /* 0x040fe40003f2d000 */
[----:B------:R-:W-:Y:S02]  /*03f0*/  FSETP.NEU.AND P0, PT, R3, 1, PT ;  /* 0x3f8000000300780b */ /* 0x000fe40003f0d000 */
[----:B------:R-:W-:Y:S02]  /*0400*/  FSEL R12, R12, RZ, P1 ;  /* 0x000000ff0c0c7208 */ /* 0x000fe40000800000 */
[----:B------:R-:W-:Y:S01]  /*0410*/  FSEL R13, R5, RZ, P1 ;  /* 0x000000ff050d7208 */ /* 0x000fe20000800000 */
[----:B--2---:R-:W-:-:S04]  /*0420*/  FADD R8, R6, -R17 ;  /* 0x8000001106087221 */ /* 0x004fc80000000000 */
[----:B------:R0:W2:Y:S01]  /*0430*/  F2F.F64.F32 R34, R8 ;  /* 0x0000000800227310 */ /* 0x0000a20000201800 */
[----:B-1----:R-:W-:Y:S05]  /*0440*/  @P2 BRA `(.L_x_4) ;  /* 0x0000000000182947 */ /* 0x002fea0003800000 */
[----:B------:R-:W-:-:S13]  /*0450*/  FSETP.NAN.AND P1, PT, R3, R3, PT ;  /* 0x000000030300720b */ /* 0x000fda0003f28000 */
[----:B------:R-:W-:Y:S01]  /*0460*/  @P1 DADD R12, R36, 2 ;  /* 0x40000000240c1429 */ /* 0x000fe20000000000 */
[----:B------:R-:W-:Y:S10]  /*0470*/  @P1 BRA `(.L_x_4) ;  /* 0x00000000000c1947 */ /* 0x000ff40003800000 */
[----:B------:R-:W-:-:S14]  /*0480*/  DSETP.NEU.AND P1, PT, |R36|, +INF , PT ;  /* 0x7ff000002400742a */ /* 0x000fdc0003f2d200 */
[----:B------:R-:W-:Y:S02]  /*0490*/  @!P1 IMAD.MOV.U32 R12, RZ, RZ, 0x0 ;  /* 0x00000000ff0c9424 */ /* 0x000fe400078e00ff */
[----:B------:R-:W-:-:S07]  /*04a0*/  @!P1 IMAD.MOV.U32 R13, RZ, RZ, 0x7ff00000 ;  /* 0x7ff00000ff0d9424 */ /* 0x000fce00078e00ff */
.L_x_4:
[----:B------:R-:W-:Y:S05]  /*04b0*/  BSYNC.RECONVERGENT B0 ;  /* 0x0000000000007941 */ /* 0x000fea0003800200 */
.L_x_3:
[----:B------:R-:W-:Y:S01]  /*04c0*/  FSEL R12, R12, RZ, P0 ;  /* 0x000000ff0c0c7208 */ /* 0x000fe20000000000 */
[----:B------:R-:W-:Y:S01]  /*04d0*/  BSSY.RECONVERGENT B0, `(.L_x_5) ;  /* 0x0000008000007945 */ /* 0x000fe20003800200 */
[----:B------:R-:W-:Y:S02]  /*04e0*/  FSEL R13, R13, 1.875, P0 ;  /* 0x3ff000000d0d7808 */ /* 0x000fe40000000000 */
[----:B------:R-:W-:-:S04]  /*04f0*/  MOV R6, 0x550 ;  /* 0x0000055000067802 */ /* 0x000fc80000000f00 */
[----:B------:R-:W-:Y:S02]  /*0500*/  DADD R14, R14, R12 ;  /* 0x000000000e0e7229 */ /* 0x000fe4000000000c */
[----:B--2---:R-:W-:-:S04]  /*0510*/  DADD R12, -RZ, |R34| ;  /* 0x00000000ff0c7229 */ /* 0x004fc80000000522 */
[----:B------:R1:W2:Y:S06]  /*0520*/  F2F.F32.F64 R3, R14 ;  /* 0x0000000e00037310 */ /* 0x0002ac0000301000 */
[----:B------:R-:W-:-:S07]  /*0530*/  IMAD.MOV.U32 R5, RZ, RZ, R13 ;  /* 0x000000ffff057224 */ /* 0x000fce00078e000d */
[----:B012---:R-:W-:Y:S05]  /*0540*/  CALL.REL.NOINC `($_Z20findNearestCentroidsPiPfS0_S_S_S_$__internal_accurate_pow) ;  /* 0x0000002000407944 */ /* 0x007fea0003c00000 */
[----:B------:R-:W-:Y:S05]  /*0550*/  BSYNC.RECONVERGENT B0 ;  /* 0x0000000000007941 */ /* 0x000fea0003800200 */
.L_x_5:
[----:B------:R-:W-:Y:S01]  /*0560*/  DADD R14, R34, 2 ;  /* 0x40000000220e7429 */ /* 0x000fe20000000000 */
[----:B------:R-:W-:Y:S01]  /*0570*/  FSETP.NEU.AND P0, PT, R8, RZ, PT ;  /* 0x000000ff0800720b */ /* 0x000fe20003f0d000 */
[----:B------:R-:W-:Y:S03]  /*0580*/  BSSY.RECONVERGENT B0, `(.L_x_6) ;  /* 0x000000e000007945 */ /* 0x000fe60003800200 */
[----:B------:R-:W-:Y:S02]  /*0590*/  FSEL R12, R12, RZ, P0 ;  /* 0x000000ff0c0c7208 */ /* 0x000fe40000000000 */
[----:B------:R-:W-:-:S03]  /*05a0*/  FSEL R13, R5, RZ, P0 ;  /* 0x000000ff050d7208 */ /* 0x000fc60000000000 */
[----:B------:R-:W-:-:S04]  /*05b0*/  LOP3.LUT R14, R15, 0x7ff00000, RZ, 0xc0, !PT ;  /* 0x7ff000000f0e7812 */ /* 0x000fc800078ec0ff */
[----:B------:R-:W-:-:S13]  /*05c0*/  ISETP.NE.AND P1, PT, R14, 0x7ff00000, PT ;  /* 0x7ff000000e00780c */ /* 0x000fda0003f25270 */
[----:B------:R-:W-:Y:S05]  /*05d0*/  @P1 BRA `(.L_x_7) ;  /* 0x0000000000201947 */ /* 0x000fea0003800000 */
[----:B------:R-:W-:-:S13]  /*05e0*/  FSETP.NAN.AND P0, PT, R8, R8, PT ;  /* 0x000000080800720b */ /* 0x000fda0003f08000 */
[----:B------:R-:W-:Y:S05]  /*05f0*/  @P0 BRA `(.L_x_8) ;  /* 0x0000000000140947 */ /* 0x000fea0003800000 */
[----:B------:R-:W-:-:S14]  /*0600*/  DSETP.NEU.AND P0, PT, |R34|, +INF , PT ;  /* 0x7ff000002200742a */ /* 0x000fdc0003f0d200 */
[----:B------:R-:W-:Y:S05]  /*0610*/  @P0 BRA `(.L_x_7) ;  /* 0x0000000000100947 */ /* 0x000fea0003800000 */
[----:B------:R-:W-:Y:S02]  /*0620*/  IMAD.MOV.U32 R12, RZ, RZ, 0x0 ;  /* 0x00000000ff0c7424 */ /* 0x000fe400078e00ff */
[----:B------:R-:W-:Y:S01]  /*0630*/  IMAD.MOV.U32 R13, RZ, RZ, 0x7ff00000 ;  /* 0x7ff00000ff0d7424 */ /* 0x000fe200078e00ff */
[----:B------:R-:W-:Y:S06]  /*0640*/  BRA `(.L_x_7) ;  /* 0x0000000000047947 */ /* 0x000fec0003800000 */
.L_x_8:
[----:B------:R-:W-:-:S11]  /*0650*/  DADD R12, R34, 2 ;  /* 0x40000000220c7429 */ /* 0x000fd60000000000 */
.L_x_7:
[----:B------:R-:W-:Y:S05]  /*0660*/  BSYNC.RECONVERGENT B0 ;  /* 0x0000000000007941 */ /* 0x000fea0003800200 */
.L_x_6:
[----:B------:R-:W-:Y:S01]  /*0670*/  IMAD.U32 R17, RZ, RZ, UR15 ;  /* 0x0000000fff117e24 */ /* 0x000fe2000f8e00ff */
[----:B------:R-:W2:Y:S01]  /*0680*/  LDG.E R0, desc[UR12][R32.64+0x8] ;  /* 0x0000080c20007981 */ /* 0x000ea2000c1e1900 */
[----:B------:R-:W-:-:S05]  /*0690*/  IMAD.U32 R16, RZ, RZ, UR14 ;  /* 0x0000000eff107e24 */ /* 0x000fca000f8e00ff */
[----:B------:R-:W2:Y:S01]  /*06a0*/  LDG.E R17, desc[UR12][R16.64+0x8] ;  /* 0x0000080c10117981 */ /* 0x000ea2000c1e1900 */
[----:B------:R-:W0:Y:S01]  /*06b0*/  F2F.F64.F32 R14, R3 ;  /* 0x00000003000e7310 */ /* 0x000e220000201800 */
[----:B------:R-:W-:-:S04]  /*06c0*/  FSETP.NEU.AND P0, PT, R8, 1, PT ;  /* 0x3f8000000800780b */ /* 0x000fc80003f0d000 */
[----:B------:R-:W-:Y:S02]  /*06d0*/  FSEL R8, R12, RZ, P0 ;  /* 0x000000ff0c087208 */ /* 0x000fe40000000000 */
[----:B------:R-:W-:-:S06]  /*06e0*/  FSEL R9, R13, 1.875, P0 ;  /* 0x3ff000000d097808 */ /* 0x000fcc0000000000 */
[----:B0-----:R-:W-:-:S10]  /*06f0*/  DADD R8, R14, R8 ;  /* 0x000000000e087229 */ /* 0x001fd40000000008 */
[----:B------:R-:W-:Y:S01]  /*0700*/  F2F.F32.F64 R8, R8 ;  /* 0x0000000800087310 */ /* 0x000fe20000301000 */
[----:B------:R-:W-:Y:S01]  /*0710*/  BSSY.RECONVERGENT B0, `(.L_x_9) ;  /* 0x0000007000007945 */ /* 0x000fe20003800200 */
[----:B------:R-:W-:Y:S01]  /*0720*/  MOV R6, 0x780 ;  /* 0x0000078000067802 */ /* 0x000fe20000000f00 */
[----:B--2---:R-:W-:-:S05]  /*0730*/  FADD R0, R0, -R17 ;  /* 0x8000001100007221 */ /* 0x004fca0000000000 */
[----:B------:R-:W0:Y:S02]  /*0740*/  F2F.F64.F32 R34, R0 ;  /* 0x0000000000227310 */ /* 0x000e240000201800 */
[----:B0-----:R-:W-:-:S10]  /*0750*/  DADD R12, -RZ, |R34| ;  /* 0x00000000ff0c7229 */ /* 0x001fd40000000522 */
[----:B------:R-:W-:-:S07]  /*0760*/  IMAD.MOV.U32 R5, RZ, RZ, R13 ;  /* 0x000000ffff057224 */ /* 0x000fce00078e000d */
[----:B------:R-:W-:Y:S05]  /*0770*/  CALL.REL.NOINC `($_Z20findNearestCentroidsPiPfS0_S_S_S_$__internal_accurate_pow) ;  /* 0x0000001c00b47944 */ /* 0x000fea0003c00000 */
[----:B------:R-:W-:Y:S05]  /*0780*/  BSYNC.RECONVERGENT B0 ;  /* 0x0000000000007941 */ /* 0x000fea0003800200 */
.L_x_9:
        /* <DEDUP_REMOVED lines=15> */
.L_x_12:
[----:B------:R-:W-:-:S11]  /*0880*/  DADD R12, R34, 2 ;  /* 0x40000000220c7429 */ /* 0x000fd60000000000 */
.L_x_11:
[----:B------:R-:W-:Y:S05]  /*0890*/  BSYNC.RECONVERGENT B0 ;  /* 0x0000000000007941 */ /* 0x000fea0003800200 */
.L_x_10:
        /* <DEDUP_REMOVED lines=8> */
[----:B0-----:R-:W-:-:S06]  /*0920*/  DADD R14, R8, R14 ;  /* 0x00000000080e7229 */ /* 0x001fcc000000000e */
        /* <DEDUP_REMOVED lines=9> */
.L_x_13:
        /* <DEDUP_REMOVED lines=15> */
.L_x_16:
[----:B------:R-:W-:-:S11]  /*0ab0*/  DADD R12, R34, 2 ;  /* 0x40000000220c7429 */ /* 0x000fd60000000000 */
.L_x_15:
[----:B------:R-:W-:Y:S05]  /*0ac0*/  BSYNC.RECONVERGENT B0 ;  /* 0x0000000000007941 */ /* 0x000fea0003800200 */
.L_x_14:
[----:B------:R-:W0:Y:S01]  /*0ad0*/  F2F.F64.F32 R8, R9 ;  /* 0x0000000900087310 */ /* 0x000e220000201800 */
[----:B------:R-:W-:-:S04]  /*0ae0*/  FSETP.NEU.AND P0, PT, R3, 1, PT ;  /* 0x3f8000000300780b */ /* 0x000fc80003f0d000 */
[----:B------:R-:W-:Y:S02]  /*0af0*/  FSEL R12, R12, RZ, P0 ;  /* 0x000000ff0c0c7208 */ /* 0x000fe40000000000 */
[----:B------:R-:W-:-:S06]  /*0b00*/  FSEL R13, R13, 1.875, P0 ;  /* 0x3ff000000d0d7808 */ /* 0x000fcc0000000000 */
[----:B0-----:R-:W-:-:S06]  /*0b10*/  DADD R12, R8, R12 ;  /* 0x00000000080c7229 */ /* 0x001fcc000000000c */
[----:B------:R2:W3:Y:S01]  /*0b20*/  F2F.F32.F64 R0, R12 ;  /* 0x0000000c00007310 */ /* 0x0004e20000301000 */
[----:B------:R-:W-:Y:S05]  /*0b30*/  BRA.U UP0, `(.L_x_17) ;  /* 0xfffffff500c07547 */ /* 0x000fea000b83ffff */
.L_x_1:
[----:B------:R-:W-:-:S09]  /*0b40*/  UISETP.NE.AND UP0, UPT, UR6, URZ, UPT ;  /* 0x000000ff0600728c */ /* 0x000fd2000bf05270 */
[----:B------:R-:W-:Y:S05]  /*0b50*/  BRA.U !UP0, `(.L_x_0) ;  /* 0x0000000108b47547 */ /* 0x000fea000b800000 */
[----:B------:R-:W0:Y:S01]  /*0b60*/  LDC.64 R8, c[0x0][0x388] ;  /* 0x0000e200ff087b82 */ /* 0x000e220000000a00 */
[----:B------:R-:W1:Y:S01]  /*0b70*/  LDCU.64 UR14, c[0x0][0x390] ;  /* 0x00007200ff0e77ac */ /* 0x000e620008000a00 */
[----:B------:R-:W-:-:S05]  /*0b80*/  UMOV UR5, URZ ;  /* 0x000000ff00057c82 */ /* 0x000fca0008000000 */
.L_x_22:
[----:B-1----:R-:W-:Y:S02]  /*0b90*/  UIMAD.WIDE.U32 UR8, UR4, 0x4, UR14 ;  /* 0x00000004040878a5 */ /* 0x002fe4000f8e000e */
[----:B----4-:R-:W-:-:S04]  /*0ba0*/  VIADD R15, R4, UR4 ;  /* 0x00000004040f7c36 */ /* 0x010fc80008000000 */
[----:B0-----:R-:W-:-:S04]  /*0bb0*/  IMAD.WIDE R14, R15, 0x4, R8 ;  /* 0x000000040f0e7825 */ /* 0x001fc800078e0208 */
[----:B------:R-:W-:Y:S01]  /*0bc0*/  IMAD.U32 R16, RZ, RZ, UR8 ;  /* 0x00000008ff107e24 */ /* 0x000fe2000f8e00ff */
[----:B------:R-:W4:Y:S01]  /*0bd0*/  LDG.E R3, desc[UR12][R14.64] ;  /* 0x0000000c0e037981 */ /* 0x000f22000c1e1900 */
[----:B------:R-:W-:-:S05]  /*0be0*/  IMAD.U32 R17, RZ, RZ, UR9 ;  /* 0x00000009ff117e24 */ /* 0x000fca000f8e00ff */
[----:B------:R-:W4:Y:S01]  /*0bf0*/  LDG.E R16, desc[UR12][R16.64] ;  /* 0x0000000c10107981 */ /* 0x000f22000c1e1900 */
[----:B------:R-:W-:Y:S01]  /*0c00*/  BSSY.RECONVERGENT B0, `(.L_x_18) ;  /* 0x0000007000007945 */ /* 0x000fe20003800200 */
[----:B------:R-:W-:Y:S01]  /*0c10*/  MOV R6, 0xc70 ;  /* 0x00000c7000067802 */ /* 0x000fe20000000f00 */
[----:B----4-:R-:W-:-:S04]  /*0c20*/  FADD R3, R3, -R16 ;  /* 0x8000001003037221 */ /* 0x010fc80000000000 */
[----:B------:R-:W2:Y:S02]  /*0c30*/  F2F.F64.F32 R30, R3 ;  /* 0x00000003001e7310 */ /* 0x000ea40000201800 */
[----:B--2---:R-:W-:-:S10]  /*0c40*/  DADD R12, -RZ, |R30| ;  /* 0x00000000ff0c7229 */ /* 0x004fd4000000051e */
[----:B------:R-:W-:-:S07]  /*0c50*/  IMAD.MOV.U32 R5, RZ, RZ, R13 ;  /* 0x000000ffff057224 */ /* 0x000fce00078e000d */
[----:B---3--:R-:W-:Y:S05]  /*0c60*/  CALL.REL.NOINC `($_Z20findNearestCentroidsPiPfS0_S_S_S_$__internal_accurate_pow) ;  /* 0x0000001800787944 */ /* 0x008fea0003c00000 */
[----:B------:R-:W-:Y:S05]  /*0c70*/  BSYNC.RECONVERGENT B0 ;  /* 0x0000000000007941 */ /* 0x000fea0003800200 */
.L_x_18:
        /* <DEDUP_REMOVED lines=15> */
.L_x_21:
[----:B------:R-:W-:-:S11]  /*0d70*/  DADD R12, R30, 2 ;  /* 0x400000001e0c7429 */ /* 0x000fd60000000000 */
.L_x_20:
[----:B------:R-:W-:Y:S05]  /*0d80*/  BSYNC.RECONVERGENT B0 ;  /* 0x0000000000007941 */ /* 0x000fea0003800200 */
.L_x_19:
[----:B------:R-:W0:Y:S01]  /*0d90*/  F2F.F64.F32 R14, R0 ;  /* 0x00000000000e7310 */ /* 0x000e220000201800 */
[----:B------:R-:W-:Y:S01]  /*0da0*/  FSETP.NEU.AND P0, PT, R3, 1, PT ;  /* 0x3f8000000300780b */ /* 0x000fe20003f0d000 */
[----:B------:R-:W-:Y:S02]  /*0db0*/  UIADD3 UR5, UPT, UPT, UR5, 0x1, URZ ;  /* 0x0000000105057890 */ /* 0x000fe4000fffe0ff */
[----:B------:R-:W-:Y:S01]  /*0dc0*/  UIADD3 UR4, UPT, UPT, UR4, 0x1, URZ ;  /* 0x0000000104047890 */ /* 0x000fe2000fffe0ff */
[----:B------:R-:W-:Y:S01]  /*0dd0*/  FSEL R12, R12, RZ, P0 ;  /* 0x000000ff0c0c7208 */ /* 0x000fe20000000000 */
[----:B------:R-:W-:Y:S01]  /*0de0*/  UISETP.NE.AND UP0, UPT, UR5, UR6, UPT ;  /* 0x000000060500728c */ /* 0x000fe2000bf05270 */
[----:B------:R-:W-:-:S06]  /*0df0*/  FSEL R13, R13, 1.875, P0 ;  /* 0x3ff000000d0d7808 */ /* 0x000fcc0000000000 */
[----:B0-----:R-:W-:-:S06]  /*0e00*/  DADD R14, R14, R12 ;  /* 0x000000000e0e7229 */ /* 0x001fcc000000000c */
[----:B------:R4:W0:Y:S01]  /*0e10*/  F2F.F32.F64 R0, R14 ;  /* 0x0000000e00007310 */ /* 0x0008220000301000 */
[----:B------:R-:W-:Y:S05]  /*0e20*/  BRA.U UP0, `(.L_x_22) ;  /* 0xfffffffd00587547 */ /* 0x000fea000b83ffff */
.L_x_0:
[----:B------:R-:W1:Y:S02]  /*0e30*/  LDC.64 R8, c[0x0][0x3a8] ;  /* 0x0000ea00ff087b82 */ /* 0x000e640000000a00 */
[----:B-1----:R-:W5:Y:S01]  /*0e40*/  LDG.E R8, desc[UR12][R8.64] ;  /* 0x0000000c08087981 */ /* 0x002f62000c1e1900 */
[----:B------:R-:W-:Y:S01]  /*0e50*/  IMAD.MOV.U32 R4, RZ, RZ, RZ ;  /* 0x000000ffff047224 */ /* 0x000fe200078e00ff */
[----:B-----5:R-:W-:-:S13]  /*0e60*/  R2UR UR14, R8 ;  /* 0x00000000080e72ca */ /* 0x020fda00000e0000 */
[----:B------:R-:W-:-:S09]  /*0e70*/  UISETP.GE.AND UP0, UPT, UR14, 0x2, UPT ;  /* 0x000000020e00788c */ /* 0x000fd2000bf06270 */
[----:B------:R-:W-:Y:S05]  /*0e80*/  BRA.U !UP0, `(.L_x_23) ;  /* 0x00000015088c7547 */ /* 0x000fea000b800000 */
[----:B0--3--:R-:W-:Y:S01]  /*0e90*/  VIADD R3, R0, 0xf3000000 ;  /* 0xf300000000037836 */ /* 0x009fe20000000000 */
[----:B------:R0:W1:Y:S01]  /*0ea0*/  MUFU.RSQ R5, R0 ;  /* 0x0000000000057308 */ /* 0x0000620000001400 */
[----:B------:R-:W-:Y:S01]  /*0eb0*/  UISETP.GE.AND UP0, UPT, UR11, 0x1, UPT ;  /* 0x000000010b00788c */ /* 0x000fe2000bf06270 */
[----:B------:R-:W-:Y:S02]  /*0ec0*/  BSSY.RECONVERGENT B0, `(.L_x_24) ;  /* 0x000000d000007945 */ /* 0x000fe40003800200 */
[----:B------:R-:W-:-:S13]  /*0ed0*/  ISETP.GT.U32.AND P0, PT, R3, 0x727fffff, PT ;  /* 0x727fffff0300780c */ /* 0x000fda0003f04070 */
[----:B01----:R-:W-:Y:S05]  /*0ee0*/  @!P0 BRA `(.L_x_25) ;  /* 0x0000000000188947 */ /* 0x003fea0003800000 */
[----:B------:R-:W-:Y:S01]  /*0ef0*/  BSSY.RECONVERGENT B1, `(.L_x_26) ;  /* 0x0000003000017945 */ /* 0x000fe20003800200 */
[----:B--2---:R-:W-:-:S07]  /*0f00*/  MOV R13, 0xf20 ;  /* 0x00000f20000d7802 */ /* 0x004fce0000000f00 */
[----:B----4-:R-:W-:Y:S05]  /*0f10*/  CALL.REL.NOINC `($__internal_0_$__cuda_sm20_sqrt_rn_f32_slowpath) ;  /* 0x0000001400747944 */ /* 0x010fea0003c00000 */
[----:B------:R-:W-:Y:S05]  /*0f20*/  BSYNC.RECONVERGENT B1 ;  /* 0x0000000000017941 */ /* 0x000fea0003800200 */
.L_x_26:
[----:B------:R-:W-:Y:S01]  /*0f30*/  IMAD.MOV.U32 R3, RZ, RZ, R5 ;  /* 0x000000ffff037224 */ /* 0x000fe200078e0005 */
[----:B------:R-:W-:Y:S06]  /*0f40*/  BRA `(.L_x_27) ;  /* 0x0000000000107947 */ /* 0x000fec0003800000 */
.L_x_25:
[C---:B------:R-:W-:Y:S01]  /*0f50*/  FMUL.FTZ R3, R5.reuse, R0 ;  /* 0x0000000005037220 */ /* 0x040fe20000410000 */
[----:B------:R-:W-:-:S03]  /*0f60*/  FMUL.FTZ R4, R5, 0.5 ;  /* 0x3f00000005047820 */ /* 0x000fc60000410000 */
[----:B------:R-:W-:-:S04]  /*0f70*/  FFMA R0, -R3, R3, R0 ;  /* 0x0000000303007223 */ /* 0x000fc80000000100 */
[----:B------:R-:W-:-:S07]  /*0f80*/  FFMA R3, R0, R4, R3 ;  /* 0x0000000400037223 */ /* 0x000fce0000000003 */
.L_x_27:
[----:B------:R-:W-:Y:S05]  /*0f90*/  BSYNC.RECONVERGENT B0 ;  /* 0x0000000000007941 */ /* 0x000fea0003800200 */
.L_x_24:
[----:B------:R-:W-:Y:S05]  /*0fa0*/  BRA.U !UP0, `(.L_x_28) ;  /* 0x0000001108d47547 */ /* 0x000fea000b800000 */
[----:B------:R-:W-:Y:S02]  /*0fb0*/  ULOP3.LUT UR9, UR11, 0x7ffffffc, URZ, 0xc0, !UPT ;  /* 0x7ffffffc0b097892 */ /* 0x000fe4000f8ec0ff */
[----:B------:R-:W-:Y:S01]  /*0fc0*/  IMAD R2, R2, UR11, RZ ;  /* 0x0000000b02027c24 */ /* 0x000fe2000f8e02ff */
[----:B------:R-:W-:Y:S01]  /*0fd0*/  ULOP3.LUT UR15, UR11, 0x3, URZ, 0xc0, !UPT ;  /* 0x000000030b0f7892 */ /* 0x000fe2000f8ec0ff */
[----:B------:R-:W-:Y:S01]  /*0fe0*/  IMAD.MOV.U32 R4, RZ, RZ, RZ ;  /* 0x000000ffff047224 */ /* 0x000fe200078e00ff */
[----:B------:R-:W-:Y:S01]  /*0ff0*/  UIADD3 UR9, UPT, UPT, -UR9, URZ, URZ ;  /* 0x000000ff09097290 */ /* 0x000fe2000fffe1ff */
[----:B------:R-:W-:-:S11]  /*1000*/  UMOV UR8, 0x1 ;  /* 0x0000000100087882 */ /* 0x000fd60000000000 */
.L_x_64:
[----:B------:R-:W-:Y:S01]  /*1010*/  UISETP.GE.U32.AND UP0, UPT, UR11, 0x4, UPT ;  /* 0x000000040b00788c */ /* 0x000fe2000bf06070 */
[----:B---3--:R-:W-:Y:S01]  /*1020*/  CS2R R32, SRZ ;  /* 0x0000000000207805 */ /* 0x008fe2000001ff00 */
[----:B------:R-:W-:Y:S01]  /*1030*/  UIMAD UR10, UR11, UR8, URZ ;  /* 0x000000080b0a72a4 */ /* 0x000fe2000f8e02ff */
[----:B------:R-:W-:-:S06]  /*1040*/  UMOV UR4, URZ ;  /* 0x000000ff00047c82 */ /* 0x000fcc0008000000 */
[----:B------:R-:W-:Y:S05]  /*1050*/  BRA.U !UP0, `(.L_x_29) ;  /* 0x0000000908747547 */ /* 0x000fea000b800000 */
[----:B------:R-:W0:Y:S01]  /*1060*/  LDCU.64 UR4, c[0x0][0x390] ;  /* 0x00007200ff0477ac */ /* 0x000e220008000a00 */
[----:B------:R-:W1:Y:S01]  /*1070*/  LDC.64 R32, c[0x0][0x388] ;  /* 0x0000e200ff207b82 */ /* 0x000e620000000a00 */
[----:B------:R-:W-:Y:S02]  /*1080*/  IMAD.MOV.U32 R30, RZ, RZ, RZ ;  /* 0x000000ffff1e7224 */ /* 0x000fe400078e00ff */
[----:B------:R-:W-:Y:S01]  /*1090*/  IMAD.MOV.U32 R0, RZ, RZ, R2 ;  /* 0x000000ffff007224 */ /* 0x000fe200078e0002 */
[----:B------:R-:W-:Y:S01]  /*10a0*/  UMOV UR6, UR9 ;  /* 0x0000000900067c82 */ /* 0x000fe20008000000 */
[----:B0-----:R-:W-:-:S04]  /*10b0*/  UIMAD.WIDE.U32 UR4, UR10, 0x4, UR4 ;  /* 0x000000040a0478a5 */ /* 0x001fc8000f8e0004 */
[----:B------:R-:W-:-:S04]  /*10c0*/  UIADD3 UR4, UP0, UPT, UR4, 0x8, URZ ;  /* 0x0000000804047890 */ /* 0x000fc8000ff1e0ff */
[----:B------:R-:W-:-:S12]  /*10d0*/  UIADD3.X UR5, UPT, UPT, URZ, UR5, URZ, UP0, !UPT ;  /* 0x00000005ff057290 */ /* 0x000fd800087fe4ff */
.L_x_46:
[----:B0---4-:R-:W-:Y:S02]  /*10e0*/  IMAD.U32 R14, RZ, RZ, UR4 ;  /* 0x00000004ff0e7e24 */ /* 0x011fe4000f8e00ff */
[----:B-1----:R-:W-:-:S04]  /*10f0*/  IMAD.WIDE R34, R0, 0x4, R32 ;  /* 0x0000000400227825 */ /* 0x002fc800078e0220 */
[----:B------:R-:W-:Y:S01]  /*1100*/  IMAD.U32 R15, RZ, RZ, UR5 ;  /* 0x00000005ff0f7e24 */ /* 0x000fe2000f8e00ff */
[----:B---3--:R-:W3:Y:S04]  /*1110*/  LDG.E R9, desc[UR12][R34.64] ;  /* 0x0000000c22097981 */ /* 0x008ee8000c1e1900 */
[----:B------:R-:W3:Y:S01]  /*1120*/  LDG.E R14, desc[UR12][R14.64+-0x8] ;  /* 0xfffff80c0e0e7981 */ /* 0x000ee2000c1e1900 */
[----:B------:R-:W-:Y:S01]  /*1130*/  BSSY.RECONVERGENT B0, `(.L_x_30) ;  /* 0x0000007000007945 */ /* 0x000fe20003800200 */
[----:B------:R-:W-:Y:S01]  /*1140*/  MOV R6, 0x11a0 ;  /* 0x000011a000067802 */ /* 0x000fe20000000f00 */
[----:B---3--:R-:W-:-:S04]  /*1150*/  FADD R9, R9, -R14 ;  /* 0x8000000e09097221 */ /* 0x008fc80000000000 */
[----:B------:R-:W2:Y:S02]  /*1160*/  F2F.F64.F32 R36, R9 ;  /* 0x0000000900247310 */ /* 0x000ea40000201800 */
[----:B--2---:R-:W-:-:S10]  /*1170*/  DADD R12, -RZ, |R36| ;  /* 0x00000000ff0c7229 */ /* 0x004fd40000000524 */
[----:B------:R-:W-:-:S07]  /*1180*/  IMAD.MOV.U32 R5, RZ, RZ, R13 ;  /* 0x000000ffff057224 */ /* 0x000fce00078e000d */
[----:B------:R-:W-:Y:S05]  /*1190*/  CALL.REL.NOINC `($_Z20findNearestCentroidsPiPfS0_S_S_S_$__internal_accurate_pow) ;  /* 0x00000014002c7944 */ /* 0x000fea0003c00000 */
[----:B------:R-:W-:Y:S05]  /*11a0*/  BSYNC.RECONVERGENT B0 ;  /* 0x0000000000007941 */ /* 0x000fea0003800200 */
.L_x_30:
        /* <DEDUP_REMOVED lines=15> */
.L_x_33:
[----:B------:R-:W-:-:S11]  /*12a0*/  DADD R12, R36, 2 ;  /* 0x40000000240c7429 */ /* 0x000fd60000000000 */
.L_x_32:
[----:B------:R-:W-:Y:S05]  /*12b0*/  BSYNC.RECONVERGENT B0 ;  /* 0x0000000000007941 */ /* 0x000fea0003800200 */
.L_x_31:
        /* <DEDUP_REMOVED lines=18> */
.L_x_34:
        /* <DEDUP_REMOVED lines=15> */
.L_x_37:
[----:B------:R-:W-:-:S11]  /*14d0*/  DADD R12, R36, 2 ;  /* 0x40000000240c7429 */ /* 0x000fd60000000000 */
.L_x_36:
[----:B------:R-:W-:Y:S05]  /*14e0*/  BSYNC.RECONVERGENT B0 ;  /* 0x0000000000007941 */ /* 0x000fea0003800200 */
.L_x_35:
        /* <DEDUP_REMOVED lines=18> */
.L_x_38:
        /* <DEDUP_REMOVED lines=15> */
.L_x_41:
[----:B------:R-:W-:-:S11]  /*1700*/  DADD R12, R36, 2 ;  /* 0x40000000240c7429 */ /* 0x000fd60000000000 */
.L_x_40:
[----:B------:R-:W-:Y:S05]  /*1710*/  BSYNC.RECONVERGENT B0 ;  /* 0x0000000000007941 */ /* 0x000fea0003800200 */
.L_x_39:
        /* <DEDUP_REMOVED lines=18> */
.L_x_42:
        /* <DEDUP_REMOVED lines=15> */
.L_x_45:
[----:B------:R-:W-:-:S11]  /*1930*/  DADD R12, R36, 2 ;  /* 0x40000000240c7429 */ /* 0x000fd60000000000 */
.L_x_44:
[----:B------:R-:W-:Y:S05]  /*1940*/  BSYNC.RECONVERGENT B0 ;  /* 0x0000000000007941 */ /* 0x000fea0003800200 */
.L_x_43:
[----:B------:R-:W0:Y:S01]  /*1950*/  F2F.F64.F32 R14, R9 ;  /* 0x00000009000e7310 */ /* 0x000e220000201800 */
[----:B------:R-:W-:Y:S01]  /*1960*/  FSETP.NEU.AND P0, PT, R8, 1, PT ;  /* 0x3f8000000800780b */ /* 0x000fe20003f0d000 */
[----:B------:R-:W-:Y:S01]  /*1970*/  UIADD3 UR4, UP0, UPT, UR4, 0x10, URZ ;  /* 0x0000001004047890 */ /* 0x000fe2000ff1e0ff */
[----:B------:R-:W-:Y:S01]  /*1980*/  VIADD R0, R0, 0x4 ;  /* 0x0000000400007836 */ /* 0x000fe20000000000 */
[----:B------:R-:W-:Y:S01]  /*1990*/  UIADD3 UR6, UPT, UPT, UR6, 0x4, URZ ;  /* 0x0000000406067890 */ /* 0x000fe2000fffe0ff */
[----:B------:R-:W-:Y:S01]  /*19a0*/  FSEL R12, R12, RZ, P0 ;  /* 0x000000ff0c0c7208 */ /* 0x000fe20000000000 */
[----:B------:R-:W-:Y:S01]  /*19b0*/  UIADD3.X UR5, UPT, UPT, URZ, UR5, URZ, UP0, !UPT ;  /* 0x00000005ff057290 */ /* 0x000fe200087fe4ff */
[----:B------:R-:W-:Y:S01]  /*19c0*/  FSEL R13, R13, 1.875, P0 ;  /* 0x3ff000000d0d7808 */ /* 0x000fe20000000000 */
[----:B------:R-:W-:-:S05]  /*19d0*/  UISETP.NE.AND UP0, UPT, UR6, URZ, UPT ;  /* 0x000000ff0600728c */ /* 0x000fca000bf05270 */
[----:B0-----:R-:W-:-:S06]  /*19e0*/  DADD R14, R14, R12 ;  /* 0x000000000e0e7229 */ /* 0x001fcc000000000c */
[----:B------:R0:W3:Y:S01]  /*19f0*/  F2F.F32.F64 R30, R14 ;  /* 0x0000000e001e7310 */ /* 0x0000e20000301000 */
[----:B------:R-:W-:Y:S05]  /*1a00*/  BRA.U UP0, `(.L_x_46) ;  /* 0xfffffff500b47547 */ /* 0x000fea000b83ffff */
[----:B---3--:R1:W3:Y:S01]  /*1a10*/  F2F.F64.F32 R32, R30 ;  /* 0x0000001e00207310 */ /* 0x0082e20000201800 */
[----:B------:R-:W-:-:S12]  /*1a20*/  ULOP3.LUT UR4, UR11, 0x7ffffffc, URZ, 0xc0, !UPT ;  /* 0x7ffffffc0b047892 */ /* 0x000fd8000f8ec0ff */
.L_x_29:
[----:B------:R-:W-:-:S09]  /*1a30*/  UISETP.NE.AND UP0, UPT, UR15, URZ, UPT ;  /* 0x000000ff0f00728c */ /* 0x000fd2000bf05270 */
[----:B------:R-:W-:Y:S05]  /*1a40*/  BRA.U !UP0, `(.L_x_47) ;  /* 0x0000000508c87547 */ /* 0x000fea000b800000 */
[----:B------:R-:W5:Y:S01]  /*1a50*/  LDCU.64 UR6, c[0x0][0x390] ;  /* 0x00007200ff0677ac */ /* 0x000f620008000a00 */
[----:B------:R-:W1:Y:S01]  /*1a60*/  LDC.64 R8, c[0x0][0x388] ;  /* 0x0000e200ff087b82 */ /* 0x000e620000000a00 */
[----:B------:R-:W-:Y:S01]  /*1a70*/  VIADD R5, R2, UR4 ;  /* 0x0000000402057c36 */ /* 0x000fe20008000000 */
[----:B------:R-:W-:-:S04]  /*1a80*/  UIADD3 UR5, UPT, UPT, UR10, UR4, URZ ;  /* 0x000000040a057290 */ /* 0x000fc8000fffe0ff */
[----:B-----5:R-:W-:-:S06]  /*1a90*/  UIMAD.WIDE UR4, UR5, 0x4, UR6 ;  /* 0x00000004050478a5 */ /* 0x020fcc000f8e0206 */
[----:B0---4-:R-:W-:Y:S02]  /*1aa0*/  IMAD.U32 R15, RZ, RZ, UR5 ;  /* 0x00000005ff0f7e24 */ /* 0x011fe4000f8e00ff */
[----:B-1----:R-:W-:-:S04]  /*1ab0*/  IMAD.WIDE R8, R5, 0x4, R8 ;  /* 0x0000000405087825 */ /* 0x002fc800078e0208 */
[----:B------:R-:W-:Y:S01]  /*1ac0*/  IMAD.U32 R14, RZ, RZ, UR4 ;  /* 0x00000004ff0e7e24 */ /* 0x000fe2000f8e00ff */
[----:B------:R-:W4:Y:S04]  /*1ad0*/  LDG.E R0, desc[UR12][R8.64] ;  /* 0x0000000c08007981 */ /* 0x000f28000c1e1900 */
        /* <DEDUP_REMOVED lines=9> */
.L_x_48:
        /* <DEDUP_REMOVED lines=15> */
.L_x_51:
[----:B------:R-:W-:-:S11]  /*1c60*/  DADD R12, R30, 2 ;  /* 0x400000001e0c7429 */ /* 0x000fd60000000000 */
.L_x_50:
[----:B------:R-:W-:Y:S05]  /*1c70*/  BSYNC.RECONVERGENT B0 ;  /* 0x0000000000007941 */ /* 0x000fea0003800200 */
.L_x_49:
[----:B------:R-:W-:Y:S01]  /*1c80*/  FSETP.NEU.AND P0, PT, R0, 1, PT ;  /* 0x3f8000000000780b */ /* 0x000fe20003f0d000 */
[----:B------:R-:W-:-:S03]  /*1c90*/  UISETP.NE.AND UP0, UPT, UR15, 0x1, UPT ;  /* 0x000000010f00788c */ /* 0x000fc6000bf05270 */
[----:B------:R-:W-:Y:S02]  /*1ca0*/  FSEL R12, R12, RZ, P0 ;  /* 0x000000ff0c0c7208 */ /* 0x000fe40000000000 */
[----:B------:R-:W-:-:S06]  /*1cb0*/  FSEL R13, R13, 1.875, P0 ;  /* 0x3ff000000d0d7808 */ /* 0x000fcc0000000000 */
[----:B------:R-:W-:-:S06]  /*1cc0*/  DADD R32, R32, R12 ;  /* 0x0000000020207229 */ /* 0x000fcc000000000c */
[----:B------:R0:W1:Y:S01]  /*1cd0*/  F2F.F32.F64 R30, R32 ;  /* 0x00000020001e7310 */ /* 0x0000620000301000 */
[----:B------:R-:W-:Y:S05]  /*1ce0*/  BRA.U !UP0, `(.L_x_47) ;  /* 0x0000000508207547 */ /* 0x000fea000b800000 */
[----:B------:R-:W-:Y:S01]  /*1cf0*/  IMAD.U32 R15, RZ, RZ, UR5 ;  /* 0x00000005ff0f7e24 */ /* 0x000fe2000f8e00ff */
[----:B------:R-:W2:Y:S01]  /*1d00*/  LDG.E R0, desc[UR12][R8.64+0x4] ;  /* 0x0000040c08007981 */ /* 0x000ea2000c1e1900 */
[----:B------:R-:W-:-:S05]  /*1d10*/  IMAD.U32 R14, RZ, RZ, UR4 ;  /* 0x00000004ff0e7e24 */ /* 0x000fca000f8e00ff */
[----:B------:R-:W2:Y:S01]  /*1d20*/  LDG.E R15, desc[UR12][R14.64+0x4] ;  /* 0x0000040c0e0f7981 */ /* 0x000ea2000c1e1900 */
[----:B------:R-:W-:Y:S01]  /*1d30*/  BSSY.RECONVERGENT B0, `(.L_x_52) ;  /* 0x0000007000007945 */ /* 0x000fe20003800200 */
[----:B------:R-:W-:Y:S01]  /*1d40*/  MOV R6, 0x1da0 ;  /* 0x00001da000067802 */ /* 0x000fe20000000f00 */
[----:B--2---:R-:W-:-:S04]  /*1d50*/  FADD R0, R0, -R15 ;  /* 0x8000000f00007221 */ /* 0x004fc80000000000 */
[----:B0-----:R-:W0:Y:S02]  /*1d60*/  F2F.F64.F32 R32, R0 ;  /* 0x0000000000207310 */ /* 0x001e240000201800 */
[----:B0-----:R-:W-:-:S10]  /*1d70*/  DADD R12, -RZ, |R32| ;  /* 0x00000000ff0c7229 */ /* 0x001fd40000000520 */
[----:B------:R-:W-:-:S07]  /*1d80*/  IMAD.MOV.U32 R5, RZ, RZ, R13 ;  /* 0x000000ffff057224 */ /* 0x000fce00078e000d */
[----:B-1----:R-:W-:Y:S05]  /*1d90*/  CALL.REL.NOINC `($_Z20findNearestCentroidsPiPfS0_S_S_S_$__internal_accurate_pow) ;  /* 0x00000008002c7944 */ /* 0x002fea0003c00000 */
[----:B------:R-:W-:Y:S05]  /*1da0*/  BSYNC.RECONVERGENT B0 ;  /* 0x0000000000007941 */ /* 0x000fea0003800200 */
.L_x_52:
        /* <DEDUP_REMOVED lines=15> */
.L_x_55:
[----:B------:R-:W-:-:S11]  /*1ea0*/  DADD R12, R32, 2 ;  /* 0x40000000200c7429 */ /* 0x000fd60000000000 */
.L_x_54:
[----:B------:R-:W-:Y:S05]  /*1eb0*/  BSYNC.RECONVERGENT B0 ;  /* 0x0000000000007941 */ /* 0x000fea0003800200 */
.L_x_53:
[----:B------:R-:W0:Y:S01]  /*1ec0*/  F2F.F64.F32 R30, R30 ;  /* 0x0000001e001e7310 */ /* 0x000e220000201800 */
[----:B------:R-:W-:Y:S01]  /*1ed0*/  FSETP.NEU.AND P0, PT, R0, 1, PT ;  /* 0x3f8000000000780b */ /* 0x000fe20003f0d000 */
[----:B------:R-:W-:-:S03]  /*1ee0*/  UISETP.NE.AND UP0, UPT, UR15, 0x2, UPT ;  /* 0x000000020f00788c */ /* 0x000fc6000bf05270 */
[----:B------:R-:W-:Y:S02]  /*1ef0*/  FSEL R12, R12, RZ, P0 ;  /* 0x000000ff0c0c7208 */ /* 0x000fe40000000000 */
[----:B------:R-:W-:-:S06]  /*1f00*/  FSEL R13, R13, 1.875, P0 ;  /* 0x3ff000000d0d7808 */ /* 0x000fcc0000000000 */
[----:B0-----:R-:W-:-:S06]  /*1f10*/  DADD R12, R30, R12 ;  /* 0x000000001e0c7229 */ /* 0x001fcc000000000c */
        /* <DEDUP_REMOVED lines=9> */
[----:B------:R-:W0:Y:S02]  /*1fb0*/  F2F.F64.F32 R32, R0 ;  /* 0x0000000000207310 */ /* 0x000e240000201800 */
[----:B0-----:R-:W-:-:S10]  /*1fc0*/  DADD R12, -RZ, |R32| ;  /* 0x00000000ff0c7229 */ /* 0x001fd40000000520 */
[----:B------:R-:W-:-:S07]  /*1fd0*/  IMAD.MOV.U32 R5, RZ, RZ, R13 ;  /* 0x000000ffff057224 */ /* 0x000fce00078e000d */
[----:B-1----:R-:W-:Y:S05]  /*1fe0*/  CALL.REL.NOINC `($_Z20findNearestCentroidsPiPfS0_S_S_S_$__internal_accurate_pow) ;  /* 0x0000000400987944 */ /* 0x002fea0003c00000 */
[----:B------:R-:W-:Y:S05]  /*1ff0*/  BSYNC.RECONVERGENT B0 ;  /* 0x0000000000007941 */ /* 0x000fea0003800200 */
.L_x_56:
        /* <DEDUP_REMOVED lines=15> */
.L_x_59:
[----:B------:R-:W-:-:S11]  /*20f0*/  DADD R12, R32, 2 ;  /* 0x40000000200c7429 */ /* 0x000fd60000000000 */
.L_x_58:
[----:B------:R-:W-:Y:S05]  /*2100*/  BSYNC.RECONVERGENT B0 ;  /* 0x0000000000007941 */ /* 0x000fea0003800200 */
.L_x_57:
[----:B------:R-:W0:Y:S01]  /*2110*/  F2F.F64.F32 R30, R30 ;  /* 0x0000001e001e7310 */ /* 0x000e220000201800 */
[----:B------:R-:W-:-:S04]  /*2120*/  FSETP.NEU.AND P0, PT, R0, 1, PT ;  /* 0x3f8000000000780b */ /* 0x000fc80003f0d000 */
[----:B------:R-:W-:Y:S02]  /*2130*/  FSEL R8, R12, RZ, P0 ;  /* 0x000000ff0c087208 */ /* 0x000fe40000000000 */
[----:B------:R-:W-:-:S06]  /*2140*/  FSEL R9, R13, 1.875, P0 ;  /* 0x3ff000000d097808 */ /* 0x000fcc0000000000 */
[----:B0-----:R-:W-:-:S06]  /*2150*/  DADD R8, R30, R8 ;  /* 0x000000001e087229 */ /* 0x001fcc0000000008 */
[----:B------:R0:W1:Y:S05]  /*2160*/  F2F.F32.F64 R30, R8 ;  /* 0x00000008001e7310 */ /* 0x00006a0000301000 */
.L_x_47:
[----:B-1----:R-:W-:Y:S01]  /*2170*/  VIADD R0, R30, 0xf3000000 ;  /* 0xf30000001e007836 */ /* 0x002fe20000000000 */
[----:B0-----:R0:W1:Y:S01]  /*2180*/  MUFU.RSQ R9, R30 ;  /* 0x0000001e00097308 */ /* 0x0010620000001400 */
[----:B------:R-:W-:Y:S03]  /*2190*/  BSSY.RECONVERGENT B0, `(.L_x_60) ;  /* 0x000000e000007945 */ /* 0x000fe60003800200 */
[----:B------:R-:W-:-:S13]  /*21a0*/  ISETP.GT.U32.AND P0, PT, R0, 0x727fffff, PT ;  /* 0x727fffff0000780c */ /* 0x000fda0003f04070 */
[----:B01----:R-:W-:Y:S05]  /*21b0*/  @!P0 BRA `(.L_x_61) ;  /* 0x00000000001c8947 */ /* 0x003fea0003800000 */
[----:B------:R-:W-:Y:S01]  /*21c0*/  BSSY.RECONVERGENT B1, `(.L_x_62) ;  /* 0x0000004000017945 */ /* 0x000fe20003800200 */
[----:B------:R-:W-:Y:S01]  /*21d0*/  IMAD.MOV.U32 R0, RZ, RZ, R30 ;  /* 0x000000ffff007224 */ /* 0x000fe200078e001e */
[----:B--2---:R-:W-:-:S07]  /*21e0*/  MOV R13, 0x2200 ;  /* 0x00002200000d7802 */ /* 0x004fce0000000f00 */
[----:B---34-:R-:W-:Y:S05]  /*21f0*/  CALL.REL.NOINC `($__internal_0_$__cuda_sm20_sqrt_rn_f32_slowpath) ;  /* 0x0000000000bc7944 */ /* 0x018fea0003c00000 */
[----:B------:R-:W-:Y:S05]  /*2200*/  BSYNC.RECONVERGENT B1 ;  /* 0x0000000000017941 */ /* 0x000fea0003800200 */
.L_x_62:
[----:B------:R-:W-:Y:S01]  /*2210*/  IMAD.MOV.U32 R0, RZ, RZ, R5 ;  /* 0x000000ffff007224 */ /* 0x000fe200078e0005 */
[----:B------:R-:W-:Y:S06]  /*2220*/  BRA `(.L_x_63) ;  /* 0x0000000000107947 */ /* 0x000fec0003800000 */
.L_x_61:
[----:B------:R-:W-:Y:S01]  /*2230*/  FMUL.FTZ R5, R30, R9 ;  /* 0x000000091e057220 */ /* 0x000fe20000410000 */
[----:B------:R-:W-:-:S03]  /*2240*/  FMUL.FTZ R6, R9, 0.5 ;  /* 0x3f00000009067820 */ /* 0x000fc60000410000 */
[----:B------:R-:W-:-:S04]  /*2250*/  FFMA R0, -R5, R5, R30 ;  /* 0x0000000505007223 */ /* 0x000fc8000000011e */
[----:B------:R-:W-:-:S07]  /*2260*/  FFMA R0, R0, R6, R5 ;  /* 0x0000000600007223 */ /* 0x000fce0000000005 */
.L_x_63:
[----:B------:R-:W-:Y:S05]  /*2270*/  BSYNC.RECONVERGENT B0 ;  /* 0x0000000000007941 */ /* 0x000fea0003800200 */
.L_x_60:
[----:B------:R-:W-:Y:S01]  /*2280*/  UIADD3 UR4, UPT, UPT, UR8, 0x1, URZ ;  /* 0x0000000108047890 */ /* 0x000fe2000fffe0ff */
[----:B------:R-:W-:-:S03]  /*2290*/  FSETP.GEU.AND P0, PT, R0, R3, PT ;  /* 0x000000030000720b */ /* 0x000fc60003f0e000 */
[----:B------:R-:W-:Y:S01]  /*22a0*/  UISETP.NE.AND UP0, UPT, UR4, UR14, UPT ;  /* 0x0000000e0400728c */ /* 0x000fe2000bf05270 */
[----:B------:R-:W-:Y:S02]  /*22b0*/  FSEL R3, R0, R3, !P0 ;  /* 0x0000000300037208 */ /* 0x000fe40004000000 */
[----:B------:R-:W-:-:S06]  /*22c0*/  SEL R4, R4, UR8, P0 ;  /* 0x0000000804047c07 */ /* 0x000fcc0008000000 */
[----:B------:R-:W-:Y:S05]  /*22d0*/  BRA.U !UP0, `(.L_x_23) ;  /* 0x0000000108787547 */ /* 0x000fea000b800000 */
[----:B------:R-:W-:Y:S01]  /*22e0*/  UMOV UR8, UR4 ;  /* 0x0000000400087c82 */ /* 0x000fe20008000000 */
[----:B------:R-:W-:Y:S05]  /*22f0*/  BRA `(.L_x_64) ;  /* 0xffffffec00447947 */ /* 0x000fea000383ffff */
.L_x_28:
[----:B------:R-:W-:Y:S01]  /*2300*/  UISETP.GE.U32.AND UP0, UPT, UR14, 0x5, UPT ;  /* 0x000000050e00788c */ /* 0x000fe2000bf06070 */
[----:B------:R-:W-:Y:S01]  /*2310*/  IMAD.MOV.U32 R4, RZ, RZ, RZ ;  /* 0x000000ffff047224 */ /* 0x000fe200078e00ff */
[----:B------:R-:W-:Y:S01]  /*2320*/  UIADD3 UR4, UPT, UPT, UR14, -0x1, URZ ;  /* 0xffffffff0e047890 */ /* 0x000fe2000fffe0ff */
[----:B------:R-:W-:-:S03]  /*2330*/  IMAD.MOV.U32 R5, RZ, RZ, 0x1 ;  /* 0x00000001ff057424 */ /* 0x000fc600078e00ff */
[----:B------:R-:W-:-:S03]  /*2340*/  ULOP3.LUT UR5, UR4, 0x3, URZ, 0xc0, !UPT ;  /* 0x0000000304057892 */ /* 0x000fc6000f8ec0ff */
[----:B------:R-:W-:Y:S09]  /*2350*/  BRA.U !UP0, `(.L_x_65) ;  /* 0x0000000108307547 */ /* 0x000ff2000b800000 */
[----:B------:R-:W-:Y:S01]  /*2360*/  IMAD.MOV.U32 R4, RZ, RZ, RZ ;  /* 0x000000ffff047224 */ /* 0x000fe200078e00ff */
[----:B------:R-:W-:Y:S01]  /*2370*/  ULOP3.LUT UR4, UR4, 0xfffffffc, URZ, 0xc0, !UPT ;  /* 0xfffffffc04047892 */ /* 0x000fe2000f8ec0ff */
[----:B------:R-:W-:-:S11]  /*2380*/  IMAD.MOV.U32 R5, RZ, RZ, 0x1 ;  /* 0x00000001ff057424 */ /* 0x000fd600078e00ff */
.L_x_66:
[----:B------:R-:W-:Y:S01]  /*2390*/  VIADD R0, R5, 0x3 ;  /* 0x0000000305007836 */ /* 0x000fe20000000000 */
[----:B------:R-:W-:-:S04]  /*23a0*/  FSETP.GT.AND P0, PT, R3, RZ, PT ;  /* 0x000000ff0300720b */ /* 0x000fc80003f04000 */
[----:B------:R-:W-:Y:S01]  /*23b0*/  ISETP.NE.AND P1, PT, R0, UR4, PT ;  /* 0x0000000400007c0c */ /* 0x000fe2000bf25270 */
[C---:B------:R-:W-:Y:S01]  /*23c0*/  VIADD R0, R5.reuse, 0x4 ;  /* 0x0000000405007836 */ /* 0x040fe20000000000 */
[----:B------:R-:W-:Y:S02]  /*23d0*/  SEL R4, R5, R4, P0 ;  /* 0x0000000405047207 */ /* 0x000fe40000000000 */
[----:B------:R-:W-:Y:S01]  /*23e0*/  FSEL R3, R3, RZ, !P0 ;  /* 0x000000ff03037208 */ /* 0x000fe20004000000 */
[----:B------:R-:W-:-:S08]  /*23f0*/  IMAD.MOV.U32 R5, RZ, RZ, R0 ;  /* 0x000000ffff057224 */ /* 0x000fd000078e0000 */
[----:B------:R-:W-:Y:S05]  /*2400*/  @P1 BRA `(.L_x_66) ;  /* 0xfffffffc00e01947 */ /* 0x000fea000383ffff */
[----:B------:R-:W-:-:S07]  /*2410*/  IMAD.MOV.U32 R5, RZ, RZ, R0 ;  /* 0x000000ffff057224 */ /* 0x000fce00078e0000 */
.L_x_65:
[----:B------:R-:W-:-:S09]  /*2420*/  UISETP.NE.AND UP0, UPT, UR5, URZ, UPT ;  /* 0x000000ff0500728c */ /* 0x000fd2000bf05270 */
[----:B------:R-:W-:Y:S05]  /*2430*/  BRA.U !UP0, `(.L_x_23) ;  /* 0x0000000108207547 */ /* 0x000fea000b800000 */
[----:B------:R-:W-:-:S05]  /*2440*/  UMOV UR4, URZ ;  /* 0x000000ff00047c82 */ /* 0x000fca0008000000 */
.L_x_67:
[----:B------:R-:W-:Y:S01]  /*2450*/  UIADD3 UR4, UPT, UPT, UR4, 0x1, URZ ;  /* 0x0000000104047890 */ /* 0x000fe2000fffe0ff */
[----:B------:R-:W-:-:S03]  /*2460*/  FSETP.GT.AND P0, PT, R3, RZ, PT ;  /* 0x000000ff0300720b */ /* 0x000fc60003f04000 */
[----:B------:R-:W-:Y:S01]  /*2470*/  UISETP.NE.AND UP0, UPT, UR4, UR5, UPT ;  /* 0x000000050400728c */ /* 0x000fe2000bf05270 */
[C---:B------:R-:W-:Y:S01]  /*2480*/  SEL R4, R5.reuse, R4, P0 ;  /* 0x0000000405047207 */ /* 0x040fe20000000000 */
[----:B------:R-:W-:Y:S01]  /*2490*/  VIADD R5, R5, 0x1 ;  /* 0x0000000105057836 */ /* 0x000fe20000000000 */
[----:B------:R-:W-:-:S06]  /*24a0*/  FSEL R3, R3, RZ, !P0 ;  /* 0x000000ff03037208 */ /* 0x000fcc0004000000 */
[----:B------:R-:W-:Y:S05]  /*24b0*/  BRA.U UP0, `(.L_x_67) ;  /* 0xfffffffd00e47547 */ /* 0x000fea000b83ffff */
.L_x_23:
[----:B------:R-:W-:Y:S04]  /*24c0*/  STG.E desc[UR12][R10.64], R4 ;  /* 0x000000040a007986 */ /* 0x000fe8000c10190c */
[----:B------:R-:W-:Y:S01]  /*24d0*/  STS [R7], R4 ;  /* 0x0000000407007388 */ /* 0x000fe20000000800 */
[----:B------:R-:W-:Y:S05]  /*24e0*/  EXIT ;  /* 0x000000000000794d */ /* 0x000fea0003800000 */
        .weak           $__internal_0_$__cuda_sm20_sqrt_rn_f32_slowpath
        .type           $__internal_0_$__cuda_sm20_sqrt_rn_f32_slowpath,@function
        .size           $__internal_0_$__cuda_sm20_sqrt_rn_f32_slowpath,($_Z20findNearestCentroidsPiPfS0_S_S_S_$__internal_accurate_pow - $__internal_0_$__cuda_sm20_sqrt_rn_f32_slowpath)
$__internal_0_$__cuda_sm20_sqrt_rn_f32_slowpath:
[----:B------:R-:W-:-:S13]  /*24f0*/  LOP3.LUT P0, RZ, R0, 0x7fffffff, RZ, 0xc0, !PT ;  /* 0x7fffffff00ff7812 */ /* 0x000fda000780c0ff */
[----:B------:R-:W-:Y:S01]  /*2500*/  @!P0 IMAD.MOV.U32 R5, RZ, RZ, R0 ;  /* 0x000000ffff058224 */ /* 0x000fe200078e0000 */
[----:B------:R-:W-:Y:S06]  /*2510*/  @!P0 BRA `(.L_x_68) ;  /* 0x0000000000408947 */ /* 0x000fec0003800000 */
[----:B------:R-:W-:-:S13]  /*2520*/  FSETP.GEU.FTZ.AND P0, PT, R0, RZ, PT ;  /* 0x000000ff0000720b */ /* 0x000fda0003f1e000 */
[----:B------:R-:W-:Y:S01]  /*2530*/  @!P0 IMAD.MOV.U32 R5, RZ, RZ, 0x7fffffff ;  /* 0x7fffffffff058424 */ /* 0x000fe200078e00ff */
[----:B------:R-:W-:Y:S06]  /*2540*/  @!P0 BRA `(.L_x_68) ;  /* 0x0000000000348947 */ /* 0x000fec0003800000 */
[----:B------:R-:W-:-:S13]  /*2550*/  FSETP.GTU.FTZ.AND P0, PT, |R0|, +INF , PT ;  /* 0x7f8000000000780b */ /* 0x000fda0003f1c200 */
[----:B------:R-:W-:Y:S01]  /*2560*/  @P0 FADD.FTZ R5, R0, 1 ;  /* 0x3f80000000050421 */ /* 0x000fe20000010000 */
[----:B------:R-:W-:Y:S06]  /*2570*/  @P0 BRA `(.L_x_68) ;  /* 0x0000000000280947 */ /* 0x000fec0003800000 */
[----:B------:R-:W-:-:S13]  /*2580*/  FSETP.NEU.FTZ.AND P0, PT, |R0|, +INF , PT ;  /* 0x7f8000000000780b */ /* 0x000fda0003f1d200 */
[----:B------:R-:W-:-:S04]  /*2590*/  @P0 FFMA R6, R0, 1.84467440737095516160e+19, RZ ;  /* 0x5f80000000060823 */ /* 0x000fc800000000ff */
[----:B------:R-:W0:Y:S02]  /*25a0*/  @P0 MUFU.RSQ R5, R6 ;  /* 0x0000000600050308 */ /* 0x000e240000001400 */
[----:B0-----:R-:W-:Y:S01]  /*25b0*/  @P0 FMUL.FTZ R9, R6, R5 ;  /* 0x0000000506090220 */ /* 0x001fe20000410000 */
[----:B------:R-:W-:Y:S01]  /*25c0*/  @P0 FMUL.FTZ R12, R5, 0.5 ;  /* 0x3f000000050c0820 */ /* 0x000fe20000410000 */
[----:B------:R-:W-:Y:S02]  /*25d0*/  @!P0 IMAD.MOV.U32 R5, RZ, RZ, R0 ;  /* 0x000000ffff058224 */ /* 0x000fe400078e0000 */
[----:B------:R-:W-:-:S04]  /*25e0*/  @P0 FADD.FTZ R8, -R9, -RZ ;  /* 0x800000ff09080221 */ /* 0x000fc80000010100 */
[----:B------:R-:W-:-:S04]  /*25f0*/  @P0 FFMA R8, R9, R8, R6 ;  /* 0x0000000809080223 */ /* 0x000fc80000000006 */
[----:B------:R-:W-:-:S04]  /*2600*/  @P0 FFMA R8, R8, R12, R9 ;  /* 0x0000000c08080223 */ /* 0x000fc80000000009 */
[----:B------:R-:W-:-:S07]  /*2610*/  @P0 FMUL.FTZ R5, R8, 2.3283064365386962891e-10 ;  /* 0x2f80000008050820 */ /* 0x000fce0000410000 */
.L_x_68:
[----:B------:R-:W-:Y:S02]  /*2620*/  IMAD.MOV.U32 R8, RZ, RZ, R13 ;  /* 0x000000ffff087224 */ /* 0x000fe400078e000d */
[----:B------:R-:W-:-:S04]  /*2630*/  IMAD.MOV.U32 R9, RZ, RZ, 0x0 ;  /* 0x00000000ff097424 */ /* 0x000fc800078e00ff */
[----:B------:R-:W-:Y:S05]  /*2640*/  RET.REL.NODEC R8 `(_Z20findNearestCentroidsPiPfS0_S_S_S_) ;  /* 0xffffffd8086c7950 */ /* 0x000fea0003c3ffff */
        .type           $_Z20findNearestCentroidsPiPfS0_S_S_S_$__internal_accurate_pow,@function
        .size           $_Z20findNearestCentroidsPiPfS0_S_S_S_$__internal_accurate_pow,(.L_x_72 - $_Z20findNearestCentroidsPiPfS0_S_S_S_$__internal_accurate_pow)
$_Z20findNearestCentroidsPiPfS0_S_S_S_$__internal_accurate_pow:
[----:B------:R-:W-:Y:S01]  /*2650*/  ISETP.GT.U32.AND P0, PT, R5, 0xfffff, PT ;  /* 0x000fffff0500780c */ /* 0x000fe20003f04070 */
[--C-:B------:R-:W-:Y:S01]  /*2660*/  IMAD.MOV.U32 R13, RZ, RZ, R5.reuse ;  /* 0x000000ffff0d7224 */ /* 0x100fe200078e0005 */
[----:B------:R-:W-:Y:S01]  /*2670*/  UMOV UR16, 0x7d2cafe2 ;  /* 0x7d2cafe200107882 */ /* 0x000fe20000000000 */
[----:B------:R-:W-:Y:S01]  /*2680*/  IMAD.MOV.U32 R16, RZ, RZ, RZ ;  /* 0x000000ffff107224 */ /* 0x000fe200078e00ff */
[----:B------:R-:W-:Y:S01]  /*2690*/  UMOV UR17, 0x3eb0f5ff ;  /* 0x3eb0f5ff00117882 */ /* 0x000fe20000000000 */
[----:B------:R-:W-:Y:S01]  /*26a0*/  SHF.R.U32.HI R5, RZ, 0x14, R5 ;  /* 0x00000014ff057819 */ /* 0x000fe20000011605 */
[----:B------:R-:W-:Y:S01]  /*26b0*/  UMOV UR18, 0x3b39803f ;  /* 0x3b39803f00127882 */ /* 0x000fe20000000000 */
[----:B------:R-:W-:-:S06]  /*26c0*/  UMOV UR19, 0x3c7abc9e ;  /* 0x3c7abc9e00137882 */ /* 0x000fcc0000000000 */
[----:B------:R-:W-:-:S10]  /*26d0*/  @!P0 DMUL R14, R12, 1.80143985094819840000e+16 ;  /* 0x435000000c0e8828 */ /* 0x000fd40000000000 */
[----:B------:R-:W-:Y:S01]  /*26e0*/  @!P0 IMAD.MOV.U32 R13, RZ, RZ, R15 ;  /* 0x000000ffff0d8224 */ /* 0x000fe200078e000f */
[----:B------:R-:W-:Y:S01]  /*26f0*/  @!P0 LEA.HI R5, R15, 0xffffffca, RZ, 0xc ;  /* 0xffffffca0f058811 */ /* 0x000fe200078f60ff */
[----:B------:R-:W-:-:S03]  /*2700*/  @!P0 IMAD.MOV.U32 R12, RZ, RZ, R14 ;  /* 0x000000ffff0c8224 */ /* 0x000fc600078e000e */
[----:B------:R-:W-:Y:S01]  /*2710*/  LOP3.LUT R13, R13, 0x800fffff, RZ, 0xc0, !PT ;  /* 0x800fffff0d0d7812 */ /* 0x000fe200078ec0ff */
[----:B------:R-:W-:-:S03]  /*2720*/  IMAD.MOV.U32 R20, RZ, RZ, R12 ;  /* 0x000000ffff147224 */ /* 0x000fc600078e000c */
[----:B------:R-:W-:-:S04]  /*2730*/  LOP3.LUT R13, R13, 0x3ff00000, RZ, 0xfc, !PT ;  /* 0x3ff000000d0d7812 */ /* 0x000fc800078efcff */
[----:B------:R-:W-:Y:S01]  /*2740*/  ISETP.GE.U32.AND P1, PT, R13, 0x3ff6a09f, PT ;  /* 0x3ff6a09f0d00780c */ /* 0x000fe20003f26070 */
[----:B------:R-:W-:-:S12]  /*2750*/  IMAD.MOV.U32 R21, RZ, RZ, R13 ;  /* 0x000000ffff157224 */ /* 0x000fd800078e000d */
[----:B------:R-:W-:-:S04]  /*2760*/  @P1 VIADD R12, R21, 0xfff00000 ;  /* 0xfff00000150c1836 */ /* 0x000fc80000000000 */
[----:B------:R-:W-:-:S06]  /*2770*/  @P1 IMAD.MOV.U32 R21, RZ, RZ, R12 ;  /* 0x000000ffff151224 */ /* 0x000fcc00078e000c */
[C---:B------:R-:W-:Y:S02]  /*2780*/  DADD R22, R20.reuse, 1 ;  /* 0x3ff0000014167429 */ /* 0x040fe40000000000 */
[----:B------:R-:W-:-:S04]  /*2790*/  DADD R20, R20, -1 ;  /* 0xbff0000014147429 */ /* 0x000fc80000000000 */
[----:B------:R-:W0:Y:S02]  /*27a0*/  MUFU.RCP64H R17, R23 ;  /* 0x0000001700117308 */ /* 0x000e240000001800 */
[----:B0-----:R-:W-:-:S08]  /*27b0*/  DFMA R12, -R22, R16, 1 ;  /* 0x3ff00000160c742b */ /* 0x001fd00000000110 */
[----:B------:R-:W-:-:S08]  /*27c0*/  DFMA R12, R12, R12, R12 ;  /* 0x0000000c0c0c722b */ /* 0x000fd0000000000c */
[----:B------:R-:W-:Y:S01]  /*27d0*/  DFMA R12, R16, R12, R16 ;  /* 0x0000000c100c722b */ /* 0x000fe20000000010 */
[----:B------:R-:W-:Y:S02]  /*27e0*/  IMAD.MOV.U32 R16, RZ, RZ, 0x41ad3b5a ;  /* 0x41ad3b5aff107424 */ /* 0x000fe400078e00ff */
[----:B------:R-:W-:-:S05]  /*27f0*/  IMAD.MOV.U32 R17, RZ, RZ, 0x3ed0f5d2 ;  /* 0x3ed0f5d2ff117424 */ /* 0x000fca00078e00ff */
[----:B------:R-:W-:-:S08]  /*2800*/  DMUL R18, R20, R12 ;  /* 0x0000000c14127228 */ /* 0x000fd00000000000 */
[----:B------:R-:W-:-:S08]  /*2810*/  DFMA R18, R20, R12, R18 ;  /* 0x0000000c1412722b */ /* 0x000fd00000000012 */
[CC--:B------:R-:W-:Y:S02]  /*2820*/  DMUL R24, R18.reuse, R18.reuse ;  /* 0x0000001212187228 */ /* 0x0c0fe40000000000 */
[----:B------:R-:W-:-:S06]  /*2830*/  DMUL R26, R18, R18 ;  /* 0x00000012121a7228 */ /* 0x000fcc0000000000 */
[----:B------:R-:W-:Y:S01]  /*2840*/  DFMA R16, R24, UR16, R16 ;  /* 0x0000001018107c2b */ /* 0x000fe20008000010 */
[----:B------:R-:W-:Y:S01]  /*2850*/  UMOV UR16, 0x75488a3f ;  /* 0x75488a3f00107882 */ /* 0x000fe20000000000 */
[----:B------:R-:W-:-:S06]  /*2860*/  UMOV UR17, 0x3ef3b20a ;  /* 0x3ef3b20a00117882 */ /* 0x000fcc0000000000 */
[----:B------:R-:W-:Y:S01]  /*2870*/  DFMA R22, R24, R16, UR16 ;  /* 0x0000001018167e2b */ /* 0x000fe20008000010 */
[----:B------:R-:W-:Y:S01]  /*2880*/  UMOV UR16, 0xe4faecd5 ;  /* 0xe4faecd500107882 */ /* 0x000fe20000000000 */
[----:B------:R-:W-:Y:S01]  /*2890*/  UMOV UR17, 0x3f1745cd ;  /* 0x3f1745cd00117882 */ /* 0x000fe20000000000 */
[----:B------:R-:W-:-:S05]  /*28a0*/  DADD R16, R20, -R18 ;  /* 0x0000000014107229 */ /* 0x000fca0000000812 */
[----:B------:R-:W-:Y:S01]  /*28b0*/  DFMA R22, R24, R22, UR16 ;  /* 0x0000001018167e2b */ /* 0x000fe20008000016 */
[----:B------:R-:W-:Y:S01]  /*28c0*/  UMOV UR16, 0x258a578b ;  /* 0x258a578b00107882 */ /* 0x000fe20000000000 */
[----:B------:R-:W-:Y:S01]  /*28d0*/  UMOV UR17, 0x3f3c71c7 ;  /* 0x3f3c71c700117882 */ /* 0x000fe20000000000 */
[----:B------:R-:W-:-:S05]  /*28e0*/  DADD R16, R16, R16 ;  /* 0x0000000010107229 */ /* 0x000fca0000000010 */
[----:B------:R-:W-:Y:S01]  /*28f0*/  DFMA R22, R24, R22, UR16 ;  /* 0x0000001018167e2b */ /* 0x000fe20008000016 */
[----:B------:R-:W-:Y:S01]  /*2900*/  UMOV UR16, 0x9242b910 ;  /* 0x9242b91000107882 */ /* 0x000fe20000000000 */
[----:B------:R-:W-:Y:S01]  /*2910*/  UMOV UR17, 0x3f624924 ;  /* 0x3f62492400117882 */ /* 0x000fe20000000000 */
[----:B------:R-:W-:-:S05]  /*2920*/  DFMA R16, R20, -R18, R16 ;  /* 0x800000121410722b */ /* 0x000fca0000000010 */
[----:B------:R-:W-:Y:S01]  /*2930*/  DFMA R22, R24, R22, UR16 ;  /* 0x0000001018167e2b */ /* 0x000fe20008000016 */
[----:B------:R-:W-:Y:S01]  /*2940*/  UMOV UR16, 0x99999dfb ;  /* 0x99999dfb00107882 */ /* 0x000fe20000000000 */
[----:B------:R-:W-:Y:S01]  /*2950*/  UMOV UR17, 0x3f899999 ;  /* 0x3f89999900117882 */ /* 0x000fe20000000000 */
[----:B------:R-:W-:-:S05]  /*2960*/  DMUL R16, R12, R16 ;  /* 0x000000100c107228 */ /* 0x000fca0000000000 */
[----:B------:R-:W-:Y:S01]  /*2970*/  DFMA R22, R24, R22, UR16 ;  /* 0x0000001018167e2b */ /* 0x000fe20008000016 */
[----:B------:R-:W-:Y:S01]  /*2980*/  UMOV UR16, 0x55555555 ;  /* 0x5555555500107882 */ /* 0x000fe20000000000 */
[----:B------:R-:W-:-:S06]  /*2990*/  UMOV UR17, 0x3fb55555 ;  /* 0x3fb5555500117882 */ /* 0x000fcc0000000000 */
[----:B------:R-:W-:-:S08]  /*29a0*/  DFMA R20, R24, R22, UR16 ;  /* 0x0000001018147e2b */ /* 0x000fd00008000016 */
[----:B------:R-:W-:Y:S01]  /*29b0*/  DADD R12, -R20, UR16 ;  /* 0x00000010140c7e29 */ /* 0x000fe20008000100 */
[----:B------:R-:W-:Y:S01]  /*29c0*/  UMOV UR16, 0xb9e7b0 ;  /* 0x00b9e7b000107882 */ /* 0x000fe20000000000 */
[----:B------:R-:W-:-:S06]  /*29d0*/  UMOV UR17, 0x3c46a4cb ;  /* 0x3c46a4cb00117882 */ /* 0x000fcc0000000000 */
[----:B------:R-:W-:Y:S02]  /*29e0*/  DFMA R12, R24, R22, R12 ;  /* 0x00000016180c722b */ /* 0x000fe4000000000c */
[----:B------:R-:W-:Y:S01]  /*29f0*/  DFMA R22, R18, R18, -R26 ;  /* 0x000000121216722b */ /* 0x000fe2000000081a */
[----:B------:R-:W-:Y:S02]  /*2a00*/  VIADD R25, R17, 0x100000 ;  /* 0x0010000011197836 */ /* 0x000fe40000000000 */
[----:B------:R-:W-:-:S03]  /*2a10*/  IMAD.MOV.U32 R24, RZ, RZ, R16 ;  /* 0x000000ffff187224 */ /* 0x000fc600078e0010 */
[----:B------:R-:W-:Y:S01]  /*2a20*/  DADD R12, R12, -UR16 ;  /* 0x800000100c0c7e29 */ /* 0x000fe20008000000 */
[----:B------:R-:W-:Y:S01]  /*2a30*/  UMOV UR16, 0x80000000 ;  /* 0x8000000000107882 */ /* 0x000fe20000000000 */
[----:B------:R-:W-:Y:S01]  /*2a40*/  UMOV UR17, 0x43300000 ;  /* 0x4330000000117882 */ /* 0x000fe20000000000 */
[C---:B------:R-:W-:Y:S02]  /*2a50*/  DFMA R24, R18.reuse, R24, R22 ;  /* 0x000000181218722b */ /* 0x040fe40000000016 */
[----:B------:R-:W-:-:S08]  /*2a60*/  DMUL R22, R18, R26 ;  /* 0x0000001a12167228 */ /* 0x000fd00000000000 */
[----:B------:R-:W-:-:S08]  /*2a70*/  DFMA R28, R18, R26, -R22 ;  /* 0x0000001a121c722b */ /* 0x000fd00000000816 */
[----:B------:R-:W-:Y:S02]  /*2a80*/  DFMA R28, R16, R26, R28 ;  /* 0x0000001a101c722b */ /* 0x000fe4000000001c */
[----:B------:R-:W-:-:S06]  /*2a90*/  DADD R26, R20, R12 ;  /* 0x00000000141a7229 */ /* 0x000fcc000000000c */
[----:B------:R-:W-:Y:S02]  /*2aa0*/  DFMA R24, R18, R24, R28 ;  /* 0x000000181218722b */ /* 0x000fe4000000001c */
[----:B------:R-:W-:Y:S02]  /*2ab0*/  DADD R28, R20, -R26 ;  /* 0x00000000141c7229 */ /* 0x000fe4000000081a */
[----:B------:R-:W-:-:S06]  /*2ac0*/  DMUL R20, R26, R22 ;  /* 0x000000161a147228 */ /* 0x000fcc0000000000 */
[----:B------:R-:W-:Y:S02]  /*2ad0*/  DADD R28, R12, R28 ;  /* 0x000000000c1c7229 */ /* 0x000fe4000000001c */
[----:B------:R-:W-:-:S08]  /*2ae0*/  DFMA R12, R26, R22, -R20 ;  /* 0x000000161a0c722b */ /* 0x000fd00000000814 */
[----:B------:R-:W-:-:S08]  /*2af0*/  DFMA R12, R26, R24, R12 ;  /* 0x000000181a0c722b */ /* 0x000fd0000000000c */
[----:B------:R-:W-:-:S08]  /*2b00*/  DFMA R28, R28, R22, R12 ;  /* 0x000000161c1c722b */ /* 0x000fd0000000000c */
[----:B------:R-:W-:-:S08]  /*2b10*/  DADD R12, R20, R28 ;  /* 0x00000000140c7229 */ /* 0x000fd0000000001c */
[--C-:B------:R-:W-:Y:S02]  /*2b20*/  DADD R22, R18, R12.reuse ;  /* 0x0000000012167229 */ /* 0x100fe4000000000c */
[----:B------:R-:W-:-:S06]  /*2b30*/  DADD R20, R20, -R12 ;  /* 0x0000000014147229 */ /* 0x000fcc000000080c */
[----:B------:R-:W-:Y:S02]  /*2b40*/  DADD R18, R18, -R22 ;  /* 0x0000000012127229 */ /* 0x000fe40000000816 */
[----:B------:R-:W-:-:S06]  /*2b50*/  DADD R20, R28, R20 ;  /* 0x000000001c147229 */ /* 0x000fcc0000000014 */
[----:B------:R-:W-:Y:S01]  /*2b60*/  DADD R18, R12, R18 ;  /* 0x000000000c127229 */ /* 0x000fe20000000012 */
[C---:B------:R-:W-:Y:S02]  /*2b70*/  VIADD R12, R5.reuse, 0xfffffc01 ;  /* 0xfffffc01050c7836 */ /* 0x040fe40000000000 */
[----:B------:R-:W-:Y:S02]  /*2b80*/  @P1 VIADD R12, R5, 0xfffffc02 ;  /* 0xfffffc02050c1836 */ /* 0x000fe40000000000 */
[----:B------:R-:W-:-:S03]  /*2b90*/  IMAD.MOV.U32 R13, RZ, RZ, 0x43300000 ;  /* 0x43300000ff0d7424 */ /* 0x000fc600078e00ff */
[----:B------:R-:W-:Y:S01]  /*2ba0*/  DADD R18, R20, R18 ;  /* 0x0000000014127229 */ /* 0x000fe20000000012 */
[----:B------:R-:W-:-:S06]  /*2bb0*/  LOP3.LUT R12, R12, 0x80000000, RZ, 0x3c, !PT ;  /* 0x800000000c0c7812 */ /* 0x000fcc00078e3cff */
[----:B------:R-:W-:Y:S01]  /*2bc0*/  DADD R14, R12, -UR16 ;  /* 0x800000100c0e7e29 */ /* 0x000fe20008000000 */
[----:B------:R-:W-:Y:S01]  /*2bd0*/  UMOV UR16, 0xfefa39ef ;  /* 0xfefa39ef00107882 */ /* 0x000fe20000000000 */
[----:B------:R-:W-:Y:S01]  /*2be0*/  DADD R16, R16, R18 ;  /* 0x0000000010107229 */ /* 0x000fe20000000012 */
[----:B------:R-:W-:-:S07]  /*2bf0*/  UMOV UR17, 0x3fe62e42 ;  /* 0x3fe62e4200117882 */ /* 0x000fce0000000000 */
[----:B------:R-:W-:-:S08]  /*2c00*/  DADD R18, R22, R16 ;  /* 0x0000000016127229 */ /* 0x000fd00000000010 */
[--C-:B------:R-:W-:Y:S02]  /*2c10*/  DFMA R12, R14, UR16, R18.reuse ;  /* 0x000000100e0c7c2b */ /* 0x100fe40008000012 */
[----:B------:R-:W-:-:S06]  /*2c20*/  DADD R22, R22, -R18 ;  /* 0x0000000016167229 */ /* 0x000fcc0000000812 */
[----:B------:R-:W-:Y:S02]  /*2c30*/  DFMA R20, R14, -UR16, R12 ;  /* 0x800000100e147c2b */ /* 0x000fe4000800000c */
[----:B------:R-:W-:-:S06]  /*2c40*/  DADD R22, R16, R22 ;  /* 0x0000000010167229 */ /* 0x000fcc0000000016 */
[----:B------:R-:W-:-:S08]  /*2c50*/  DADD R20, -R18, R20 ;  /* 0x0000000012147229 */ /* 0x000fd00000000114 */
[----:B------:R-:W-:Y:S01]  /*2c60*/  DADD R16, R22, -R20 ;  /* 0x0000000016107229 */ /* 0x000fe20000000814 */
[----:B------:R-:W-:Y:S02]  /*2c70*/  IMAD.MOV.U32 R20, RZ, RZ, 0x652b82fe ;  /* 0x652b82feff147424 */ /* 0x000fe400078e00ff */
[----:B------:R-:W-:-:S05]  /*2c80*/  IMAD.MOV.U32 R21, RZ, RZ, 0x3ff71547 ;  /* 0x3ff71547ff157424 */ /* 0x000fca00078e00ff */
[----:B------:R-:W-:-:S08]  /*2c90*/  DFMA R16, R14, UR18, R16 ;  /* 0x000000120e107c2b */ /* 0x000fd00008000010 */
[----:B------:R-:W-:-:S08]  /*2ca0*/  DADD R14, R12, R16 ;  /* 0x000000000c0e7229 */ /* 0x000fd00000000010 */
[----:B------:R-:W-:Y:S02]  /*2cb0*/  DADD R18, R12, -R14 ;  /* 0x000000000c127229 */ /* 0x000fe4000000080e */
[----:B------:R-:W-:-:S06]  /*2cc0*/  DMUL R12, R14, 2 ;  /* 0x400000000e0c7828 */ /* 0x000fcc0000000000 */
[----:B------:R-:W-:Y:S02]  /*2cd0*/  DADD R16, R16, R18 ;  /* 0x0000000010107229 */ /* 0x000fe40000000012 */
[----:B------:R-:W-:-:S08]  /*2ce0*/  DFMA R14, R14, 2, -R12 ;  /* 0x400000000e0e782b */ /* 0x000fd0000000080c */
[----:B------:R-:W-:-:S08]  /*2cf0*/  DFMA R16, R16, 2, R14 ;  /* 0x400000001010782b */ /* 0x000fd0000000000e */
[----:B------:R-:W-:-:S08]  /*2d00*/  DADD R22, R12, R16 ;  /* 0x000000000c167229 */ /* 0x000fd00000000010 */
[----:B------:R-:W-:Y:S02]  /*2d10*/  DFMA R20, R22, R20, 6.75539944105574400000e+15 ;  /* 0x433800001614742b */ /* 0x000fe40000000014 */
[----:B------:R-:W-:Y:S01]  /*2d20*/  FSETP.GEU.AND P0, PT, |R23|, 4.1917929649353027344, PT ;  /* 0x4086232b1700780b */ /* 0x000fe20003f0e200 */
[----:B------:R-:W-:-:S05]  /*2d30*/  DADD R12, R12, -R22 ;  /* 0x000000000c0c7229 */ /* 0x000fca0000000816 */
[----:B------:R-:W-:-:S03]  /*2d40*/  DADD R14, R20, -6.75539944105574400000e+15 ;  /* 0xc3380000140e7429 */ /* 0x000fc60000000000 */
[----:B------:R-:W-:-:S05]  /*2d50*/  DADD R16, R16, R12 ;  /* 0x0000000010107229 */ /* 0x000fca000000000c */
[----:B------:R-:W-:Y:S01]  /*2d60*/  DFMA R18, R14, -UR16, R22 ;  /* 0x800000100e127c2b */ /* 0x000fe20008000016 */
[----:B------:R-:W-:Y:S01]  /*2d70*/  UMOV UR16, 0x3b39803f ;  /* 0x3b39803f00107882 */ /* 0x000fe20000000000 */
[----:B------:R-:W-:-:S06]  /*2d80*/  UMOV UR17, 0x3c7abc9e ;  /* 0x3c7abc9e00117882 */ /* 0x000fcc0000000000 */
[----:B------:R-:W-:Y:S01]  /*2d90*/  DFMA R18, R14, -UR16, R18 ;  /* 0x800000100e127c2b */ /* 0x000fe20008000012 */
[----:B------:R-:W-:Y:S01]  /*2da0*/  UMOV UR16, 0x69ce2bdf ;  /* 0x69ce2bdf00107882 */ /* 0x000fe20000000000 */
[----:B------:R-:W-:Y:S01]  /*2db0*/  IMAD.MOV.U32 R14, RZ, RZ, -0x35dec16 ;  /* 0xfca213eaff0e7424 */ /* 0x000fe200078e00ff */
[----:B------:R-:W-:Y:S01]  /*2dc0*/  UMOV UR17, 0x3e5ade15 ;  /* 0x3e5ade1500117882 */ /* 0x000fe20000000000 */
[----:B------:R-:W-:-:S06]  /*2dd0*/  IMAD.MOV.U32 R15, RZ, RZ, 0x3e928af3 ;  /* 0x3e928af3ff0f7424 */ /* 0x000fcc00078e00ff */
[----:B------:R-:W-:Y:S01]  /*2de0*/  DFMA R14, R18, UR16, R14 ;  /* 0x00000010120e7c2b */ /* 0x000fe2000800000e */
[----:B------:R-:W-:Y:S01]  /*2df0*/  UMOV UR16, 0x62401315 ;  /* 0x6240131500107882 */ /* 0x000fe20000000000 */
[----:B------:R-:W-:-:S06]  /*2e00*/  UMOV UR17, 0x3ec71dee ;  /* 0x3ec71dee00117882 */ /* 0x000fcc0000000000 */
[----:B------:R-:W-:Y:S01]  /*2e10*/  DFMA R14, R18, R14, UR16 ;  /* 0x00000010120e7e2b */ /* 0x000fe2000800000e */
        /* <DEDUP_REMOVED lines=20> */
[----:B------:R-:W-:-:S08]  /*2f60*/  DFMA R14, R18, R14, UR16 ;  /* 0x00000010120e7e2b */ /* 0x000fd0000800000e */
[----:B------:R-:W-:-:S08]  /*2f70*/  DFMA R14, R18, R14, 1 ;  /* 0x3ff00000120e742b */ /* 0x000fd0000000000e */
[----:B------:R-:W-:-:S10]  /*2f80*/  DFMA R14, R18, R14, 1 ;  /* 0x3ff00000120e742b */ /* 0x000fd4000000000e */
[----:B------:R-:W-:Y:S02]  /*2f90*/  IMAD R19, R20, 0x100000, R15 ;  /* 0x0010000014137824 */ /* 0x000fe400078e020f */
[----:B------:R-:W-:Y:S01]  /*2fa0*/  IMAD.MOV.U32 R18, RZ, RZ, R14 ;  /* 0x000000ffff127224 */ /* 0x000fe200078e000e */
[----:B------:R-:W-:Y:S06]  /*2fb0*/  @!P0 BRA `(.L_x_69) ;  /* 0x0000000000308947 */ /* 0x000fec0003800000 */
[----:B------:R-:W-:Y:S01]  /*2fc0*/  FSETP.GEU.AND P1, PT, |R23|, 4.2275390625, PT ;  /* 0x408748001700780b */ /* 0x000fe20003f2e200 */
[C---:B------:R-:W-:Y:S02]  /*2fd0*/  DADD R18, R22.reuse, +INF ;  /* 0x7ff0000016127429 */ /* 0x040fe40000000000 */
[----:B------:R-:W-:-:S08]  /*2fe0*/  DSETP.GEU.AND P0, PT, R22, RZ, PT ;  /* 0x000000ff1600722a */ /* 0x000fd00003f0e000 */
[----:B------:R-:W-:Y:S02]  /*2ff0*/  FSEL R18, R18, RZ, P0 ;  /* 0x000000ff12127208 */ /* 0x000fe40000000000 */
[----:B------:R-:W-:Y:S02]  /*3000*/  @!P1 LEA.HI R12, R20, R20, RZ, 0x1 ;  /* 0x00000014140c9211 */ /* 0x000fe400078f08ff */
[----:B------:R-:W-:Y:S02]  /*3010*/  FSEL R19, R19, RZ, P0 ;  /* 0x000000ff13137208 */ /* 0x000fe40000000000 */
[----:B------:R-:W-:-:S05]  /*3020*/  @!P1 SHF.R.S32.HI R12, RZ, 0x1, R12 ;  /* 0x00000001ff0c9819 */ /* 0x000fca000001140c */
[----:B------:R-:W-:Y:S02]  /*3030*/  @!P1 IMAD.IADD R5, R20, 0x1, -R12 ;  /* 0x0000000114059824 */ /* 0x000fe400078e0a0c */
[----:B------:R-:W-:Y:S02]  /*3040*/  @!P1 IMAD R15, R12, 0x100000, R15 ;  /* 0x001000000c0f9824 */ /* 0x000fe400078e020f */
[----:B------:R-:W-:Y:S01]  /*3050*/  @!P1 IMAD.MOV.U32 R12, RZ, RZ, RZ ;  /* 0x000000ffff0c9224 */ /* 0x000fe200078e00ff */
[----:B------:R-:W-:-:S06]  /*3060*/  @!P1 LEA R13, R5, 0x3ff00000, 0x14 ;  /* 0x3ff00000050d9811 */ /* 0x000fcc00078ea0ff */
[----:B------:R-:W-:-:S11]  /*3070*/  @!P1 DMUL R18, R14, R12 ;  /* 0x0000000c0e129228 */ /* 0x000fd60000000000 */
.L_x_69:
[----:B------:R-:W-:Y:S01]  /*3080*/  DFMA R16, R16, R18, R18 ;  /* 0x000000121010722b */ /* 0x000fe20000000012 */
[----:B------:R-:W-:Y:S01]  /*3090*/  IMAD.MOV.U32 R14, RZ, RZ, R6 ;  /* 0x000000ffff0e7224 */ /* 0x000fe200078e0006 */
[----:B------:R-:W-:Y:S01]  /*30a0*/  DSETP.NEU.AND P0, PT, |R18|, +INF , PT ;  /* 0x7ff000001200742a */ /* 0x000fe20003f0d200 */
[----:B------:R-:W-:-:S07]  /*30b0*/  IMAD.MOV.U32 R15, RZ, RZ, 0x0 ;  /* 0x00000000ff0f7424 */ /* 0x000fce00078e00ff */
[----:B------:R-:W-:Y:S02]  /*30c0*/  FSEL R12, R18, R16, !P0 ;  /* 0x00000010120c7208 */ /* 0x000fe40004000000 */
[----:B------:R-:W-:Y:S01]  /*30d0*/  FSEL R5, R19, R17, !P0 ;  /* 0x0000001113057208 */ /* 0x000fe20004000000 */
[----:B------:R-:W-:Y:S06]  /*30e0*/  RET.REL.NODEC R14 `(_Z20findNearestCentroidsPiPfS0_S_S_S_) ;  /* 0xffffffcc0ec47950 */ /* 0x000fec0003c3ffff */
.L_x_70:
[----:B------:R-:W-:-:S00]  /*30f0*/  BRA `(.L_x_70) ;  /* 0xfffffffc00fc7947 */ /* 0x000fc0000383ffff */
[----:B------:R-:W-:-:S00]  /*3100*/  NOP ;  /* 0x0000000000007918 */ /* 0x000fc00000000000 */
[----:B------:R-:W-:-:S00]  /*3110*/  NOP ;  /* 0x0000000000007918 */ /* 0x000fc00000000000 */
[----:B------:R-:W-:-:S00]  /*3120*/  NOP ;  /* 0x0000000000007918 */ /* 0x000fc00000000000 */
[----:B------:R-:W-:-:S00]  /*3130*/  NOP ;  /* 0x0000000000007918 */ /* 0x000fc00000000000 */
[----:B------:R-:W-:-:S00]  /*3140*/  NOP ;  /* 0x0000000000007918 */ /* 0x000fc00000000000 */
[----:B------:R-:W-:-:S00]  /*3150*/  NOP ;  /* 0x0000000000007918 */ /* 0x000fc00000000000 */
[----:B------:R-:W-:-:S00]  /*3160*/  NOP ;  /* 0x0000000000007918 */ /* 0x000fc00000000000 */
[----:B------:R-:W-:-:S00]  /*3170*/  NOP ;  /* 0x0000000000007918 */ /* 0x000fc00000000000 */
.L_x_72:


//--------------------- .nv.shared._Z20findNearestCentroidsPiPfS0_S_S_S_ --------------------------
	.section	.nv.shared._Z20findNearestCentroidsPiPfS0_S_S_S_,"aw",@nobits
	.sectionflags	@""
	.align	16
	.zero		1024


//--------------------- .nv.shared.reserved.0     --------------------------
	.section	.nv.shared.reserved.0,"aw",@nobits
	.weak		__nv_reservedSMEM_offset_0_alias
	.size		__nv_reservedSMEM_offset_0_alias, 0, 64
	.other		__nv_reservedSMEM_offset_0_alias,@"STO_CUDA_RESERVED_SHARED STV_DEFAULT"
__nv_reservedSMEM_offset_0_alias:
	.zero		0
	.zero		64


//--------------------- .nv.constant0._Z20findNearestCentroidsPiPfS0_S_S_S_ --------------------------
	.section	.nv.constant0._Z20findNearestCentroidsPiPfS0_S_S_S_,"a",@progbits
	.sectionflags	@""
	.align	4
.nv.constant0._Z20findNearestCentroidsPiPfS0_S_S_S_:
	.zero		944


//--------------------- SYMBOLS --------------------------

	.type		.nv.reservedSmem.offset0,@object
	.size		.nv.reservedSmem.offset0,0x4
	.type		.nv.reservedSmem.cap,@object
	.size		.nv.reservedSmem.cap,0x4
